// auto-generated by cutlass_sweep.gemm — config: {"arch": "sm_90", "cluster_m": 1, "cluster_n": 1, "dtype": "bf16", "dtype_b": "bf16", "layout": "nt", "stages": 0, "tile_k": 16, "tile_m": 192, "tile_n": 32}
#include "cutlass/cutlass.h"
#include "cutlass/gemm/collective/collective_builder.hpp"
#include "cutlass/gemm/device/gemm_universal_adapter.h"
#include "cutlass/gemm/kernel/gemm_universal.hpp"
#include "cutlass/epilogue/collective/collective_builder.hpp"

using ElemA = cutlass::bfloat16_t;
using ElemB = cutlass::bfloat16_t;
using ElemCD = cutlass::bfloat16_t;
using Acc  = float;
using TileShape    = cute::Shape<cute::_192, cute::_32, cute::_16>;
using ClusterShape = cute::Shape<cute::_1, cute::_1, cute::_1>;

using CollectiveEpilogue = typename cutlass::epilogue::collective::CollectiveBuilder<
    cutlass::arch::Sm90, cutlass::arch::OpClassTensorOp,
    TileShape, ClusterShape,
    cutlass::epilogue::collective::EpilogueTileAuto,
    Acc, Acc,
    ElemCD, cutlass::layout::RowMajor, 128 / cutlass::sizeof_bits<ElemCD>::value,
    ElemCD, cutlass::layout::RowMajor, 128 / cutlass::sizeof_bits<ElemCD>::value,
    cutlass::epilogue::collective::EpilogueScheduleAuto
  >::CollectiveOp;

using CollectiveMainloop = typename cutlass::gemm::collective::CollectiveBuilder<
    cutlass::arch::Sm90, cutlass::arch::OpClassTensorOp,
    ElemA, cutlass::layout::RowMajor, 128 / cutlass::sizeof_bits<ElemA>::value,
    ElemB, cutlass::layout::ColumnMajor, 128 / cutlass::sizeof_bits<ElemB>::value,
    Acc,
    TileShape, ClusterShape,
    cutlass::gemm::collective::StageCountAutoCarveout<static_cast<int>(sizeof(typename CollectiveEpilogue::SharedStorage))>,
    cutlass::gemm::collective::KernelScheduleAuto
  >::CollectiveOp;

using GemmKernel = cutlass::gemm::kernel::GemmUniversal<
    cute::Shape<int,int,int,int>,
    CollectiveMainloop,
    CollectiveEpilogue
>;
using Gemm = cutlass::gemm::device::GemmUniversalAdapter<GemmKernel>;

// Force the device kernel symbol into the cubin without needing a host main.
auto* _anchor = &cutlass::device_kernel<GemmKernel>;


// ===== COMPILED SASS (sm_90a) =====

	.target	sm_90a

	.elftype	@"ET_EXEC"


//--------------------- .note.nv.tkinfo           --------------------------
	.section	.note.nv.tkinfo,"",@"SHT_NOTE"
	.sectionflags	@"SHF_NOTE_NV_TKINFO"
	.tkinfo
        /*0018*/ 	.word	0x00000002
        /*0030*/ 	.string	""
        /*0030*/ 	.string	"ptxas"
        /*0030*/ 	.string	"Cuda compilation tools, release 13.0, V13.0.88"
        /*0030*/ 	.string	"Build cuda_13.0.r13.0/compiler.36424714_0"
        /*0030*/ 	.string	"-arch sm_90a -m 64 "



//--------------------- .note.nv.cuinfo           --------------------------
	.section	.note.nv.cuinfo,"",@"SHT_NOTE"
	.sectionflags	@"SHF_NOTE_NV_CUINFO"
        /*0018*/ 	.short	0x0002
        /*001a*/ 	.short	0x005a
        /*001c*/ 	.short	0x0082
	.zero		2


//--------------------- .nv.info                  --------------------------
	.section	.nv.info,"",@"SHT_CUDA_INFO"
	.align	4


	//----- nvinfo : EIATTR_REGCOUNT
	.align		4
        /*0000*/ 	.byte	0x04, 0x2f
        /*0002*/ 	.short	(.L_15 - .L_14)
	.align		4
.L_14:
        /*0004*/ 	.word	index@(_ZN7cutlass13device_kernelINS_4gemm6kernel13GemmUniversalIN4cute5tupleIJiiiiEEENS1_10collective13CollectiveMmaINS1_34MainloopSm90TmaGmmaWarpSpecializedILi32ENS5_IJNS4_1CILi1EEESB_SB_EEENS1_35KernelTmaWarpSpecializedCooperativeEEENS5_IJNSA_ILi192EEENSA_ILi32EEENSA_ILi16EEEEEENS_10bfloat16_tENS5_IJlSB_lEEESJ_SK_NS4_8TiledMMAINS4_8MMA_AtomIJNS4_4SM904GMMA27MMA_64x32x16_F32BF16BF16_SSILNSO_5MajorE0ELSQ_0ELNSO_7ScaleInE1ELSR_1EEEEEENS4_6LayoutINS5_IJNSA_ILi2EEESB_SB_EEENS5_IJSB_NSA_ILi0EEESX_EEEEENS5_IJNS4_10UnderscoreES10_S10_EEEEENS4_13SM90_TMA_LOADENS4_14ComposedLayoutINS4_7SwizzleILi1ELi4ELi3EEENS4_18smem_ptr_flag_bitsILi16EEENSU_INS5_IJNSA_ILi8EEESH_EEENS5_IJSH_SB_EEEEEEEvNS4_8identityES13_S1D_vS1E_EENS_8epilogue10collective6detail29Sm90TmaWarpSpecializedAdapterINS1H_15DefaultEpilogueISJ_SK_SK_NS1G_6thread17LinearCombinationISJ_Li1EffLNS1L_9ScaleType4KindE0ELNS_15FloatRoundStyleE2ESJ_EENS1_15EpilogueDefaultEEEEEvvEEEEvNT_6ParamsE)
        /*0008*/ 	.word	0x000000a8


	//----- nvinfo : EIATTR_FRAME_SIZE
	.align		4
.L_15:
        /*000c*/ 	.byte	0x04, 0x11
        /*000e*/ 	.short	(.L_17 - .L_16)
	.align		4
.L_16:
        /*0010*/ 	.word	index@(_ZN7cutlass13device_kernelINS_4gemm6kernel13GemmUniversalIN4cute5tupleIJiiiiEEENS1_10collective13CollectiveMmaINS1_34MainloopSm90TmaGmmaWarpSpecializedILi32ENS5_IJNS4_1CILi1EEESB_SB_EEENS1_35KernelTmaWarpSpecializedCooperativeEEENS5_IJNSA_ILi192EEENSA_ILi32EEENSA_ILi16EEEEEENS_10bfloat16_tENS5_IJlSB_lEEESJ_SK_NS4_8TiledMMAINS4_8MMA_AtomIJNS4_4SM904GMMA27MMA_64x32x16_F32BF16BF16_SSILNSO_5MajorE0ELSQ_0ELNSO_7ScaleInE1ELSR_1EEEEEENS4_6LayoutINS5_IJNSA_ILi2EEESB_SB_EEENS5_IJSB_NSA_ILi0EEESX_EEEEENS5_IJNS4_10UnderscoreES10_S10_EEEEENS4_13SM90_TMA_LOADENS4_14ComposedLayoutINS4_7SwizzleILi1ELi4ELi3EEENS4_18smem_ptr_flag_bitsILi16EEENSU_INS5_IJNSA_ILi8EEESH_EEENS5_IJSH_SB_EEEEEEEvNS4_8identityES13_S1D_vS1E_EENS_8epilogue10collective6detail29Sm90TmaWarpSpecializedAdapterINS1H_15DefaultEpilogueISJ_SK_SK_NS1G_6thread17LinearCombinationISJ_Li1EffLNS1L_9ScaleType4KindE0ELNS_15FloatRoundStyleE2ESJ_EENS1_15EpilogueDefaultEEEEEvvEEEEvNT_6ParamsE)
        /*0014*/ 	.word	0x00000000


	//----- nvinfo : EIATTR_MIN_STACK_SIZE
	.align		4
.L_17:
        /*0018*/ 	.byte	0x04, 0x12
        /*001a*/ 	.short	(.L_19 - .L_18)
	.align		4
.L_18:
        /*001c*/ 	.word	index@(_ZN7cutlass13device_kernelINS_4gemm6kernel13GemmUniversalIN4cute5tupleIJiiiiEEENS1_10collective13CollectiveMmaINS1_34MainloopSm90TmaGmmaWarpSpecializedILi32ENS5_IJNS4_1CILi1EEESB_SB_EEENS1_35KernelTmaWarpSpecializedCooperativeEEENS5_IJNSA_ILi192EEENSA_ILi32EEENSA_ILi16EEEEEENS_10bfloat16_tENS5_IJlSB_lEEESJ_SK_NS4_8TiledMMAINS4_8MMA_AtomIJNS4_4SM904GMMA27MMA_64x32x16_F32BF16BF16_SSILNSO_5MajorE0ELSQ_0ELNSO_7ScaleInE1ELSR_1EEEEEENS4_6LayoutINS5_IJNSA_ILi2EEESB_SB_EEENS5_IJSB_NSA_ILi0EEESX_EEEEENS5_IJNS4_10UnderscoreES10_S10_EEEEENS4_13SM90_TMA_LOADENS4_14ComposedLayoutINS4_7SwizzleILi1ELi4ELi3EEENS4_18smem_ptr_flag_bitsILi16EEENSU_INS5_IJNSA_ILi8EEESH_EEENS5_IJSH_SB_EEEEEEEvNS4_8identityES13_S1D_vS1E_EENS_8epilogue10collective6detail29Sm90TmaWarpSpecializedAdapterINS1H_15DefaultEpilogueISJ_SK_SK_NS1G_6thread17LinearCombinationISJ_Li1EffLNS1L_9ScaleType4KindE0ELNS_15FloatRoundStyleE2ESJ_EENS1_15EpilogueDefaultEEEEEvvEEEEvNT_6ParamsE)
        /*0020*/ 	.word	0x00000000
.L_19:


//--------------------- .nv.compat                --------------------------
	.section	.nv.compat,"",@"SHT_CUDA_COMPAT_INFO"
	.align	4
        /*0000*/ 	.byte	0x02, 0x09, 0x01, 0x00, 0x02, 0x02, 0x04, 0x00, 0x02, 0x05, 0x05, 0x00, 0x03, 0x07, 0x01, 0x01
        /*0010*/ 	.byte	0x02, 0x03, 0x01, 0x00, 0x02, 0x06, 0x01, 0x00, 0x04, 0x0b, 0x08, 0x00, 0x00, 0x00, 0x00, 0x00
        /*0020*/ 	.byte	0x00, 0x00, 0x00, 0x00


//--------------------- .nv.info._ZN7cutlass13device_kernelINS_4gemm6kernel13GemmUniversalIN4cute5tupleIJiiiiEEENS1_10collective13CollectiveMmaINS1_34MainloopSm90TmaGmmaWarpSpecializedILi32ENS5_IJNS4_1CILi1EEESB_SB_EEENS1_35KernelTmaWarpSpecializedCooperativeEEENS5_IJNSA_ILi192EEENSA_ILi32EEENSA_ILi16EEEEEENS_10bfloat16_tENS5_IJlSB_lEEESJ_SK_NS4_8TiledMMAINS4_8MMA_AtomIJNS4_4SM904GMMA27MMA_64x32x16_F32BF16BF16_SSILNSO_5MajorE0ELSQ_0ELNSO_7ScaleInE1ELSR_1EEEEEENS4_6LayoutINS5_IJNSA_ILi2EEESB_SB_EEENS5_IJSB_NSA_ILi0EEESX_EEEEENS5_IJNS4_10UnderscoreES10_S10_EEEEENS4_13SM90_TMA_LOADENS4_14ComposedLayoutINS4_7SwizzleILi1ELi4ELi3EEENS4_18smem_ptr_flag_bitsILi16EEENSU_INS5_IJNSA_ILi8EEESH_EEENS5_IJSH_SB_EEEEEEEvNS4_8identityES13_S1D_vS1E_EENS_8epilogue10collective6detail29Sm90TmaWarpSpecializedAdapterINS1H_15DefaultEpilogueISJ_SK_SK_NS1G_6thread17LinearCombinationISJ_Li1EffLNS1L_9ScaleType4KindE0ELNS_15FloatRoundStyleE2ESJ_EENS1_15EpilogueDefaultEEEEEvvEEEEvNT_6ParamsE --------------------------
	.section	.nv.info._ZN7cutlass13device_kernelINS_4gemm6kernel13GemmUniversalIN4cute5tupleIJiiiiEEENS1_10collective13CollectiveMmaINS1_34MainloopSm90TmaGmmaWarpSpecializedILi32ENS5_IJNS4_1CILi1EEESB_SB_EEENS1_35KernelTmaWarpSpecializedCooperativeEEENS5_IJNSA_ILi192EEENSA_ILi32EEENSA_ILi16EEEEEENS_10bfloat16_tENS5_IJlSB_lEEESJ_SK_NS4_8TiledMMAINS4_8MMA_AtomIJNS4_4SM904GMMA27MMA_64x32x16_F32BF16BF16_SSILNSO_5MajorE0ELSQ_0ELNSO_7ScaleInE1ELSR_1EEEEEENS4_6LayoutINS5_IJNSA_ILi2EEESB_SB_EEENS5_IJSB_NSA_ILi0EEESX_EEEEENS5_IJNS4_10UnderscoreES10_S10_EEEEENS4_13SM90_TMA_LOADENS4_14ComposedLayoutINS4_7SwizzleILi1ELi4ELi3EEENS4_18smem_ptr_flag_bitsILi16EEENSU_INS5_IJNSA_ILi8EEESH_EEENS5_IJSH_SB_EEEEEEEvNS4_8identityES13_S1D_vS1E_EENS_8epilogue10collective6detail29Sm90TmaWarpSpecializedAdapterINS1H_15DefaultEpilogueISJ_SK_SK_NS1G_6thread17LinearCombinationISJ_Li1EffLNS1L_9ScaleType4KindE0ELNS_15FloatRoundStyleE2ESJ_EENS1_15EpilogueDefaultEEEEEvvEEEEvNT_6ParamsE,"",@"SHT_CUDA_INFO"
	.sectionflags	@""
	.align	4


	//----- nvinfo : EIATTR_CUDA_API_VERSION
	.align		4
        /*0000*/ 	.byte	0x04, 0x37
        /*0002*/ 	.short	(.L_21 - .L_20)
.L_20:
        /*0004*/ 	.word	0x00000082


	//----- nvinfo : EIATTR_KPARAM_INFO
	.align		4
.L_21:
        /*0008*/ 	.byte	0x04, 0x17
        /*000a*/ 	.short	(.L_23 - .L_22)
.L_22:
        /*000c*/ 	.word	0x00000000
        /*0010*/ 	.short	0x0000
        /*0012*/ 	.short	0x0070
        /*0014*/ 	.byte	0x00, 0xf0, 0x01, 0x10


	//----- nvinfo : EIATTR_SPARSE_MMA_MASK
	.align		4
.L_23:
        /*0018*/ 	.byte	0x03, 0x50
        /*001a*/ 	.short	0x0000


	//----- nvinfo : EIATTR_MAXREG_COUNT
	.align		4
        /*001c*/ 	.byte	0x03, 0x1b
        /*001e*/ 	.short	0x00a8


	//----- nvinfo : EIATTR_NUM_BARRIERS
	.align		4
        /*0020*/ 	.byte	0x02, 0x4c
        /*0022*/ 	.byte	0x01
	.zero		1


	//----- nvinfo : EIATTR_EXTERNS
	.align		4
        /*0024*/ 	.byte	0x04, 0x0f
        /*0026*/ 	.short	(.L_25 - .L_24)


	//   ....[0]....
	.align		4
.L_24:
        /*0028*/ 	.word	index@(__assertfail)


	//----- nvinfo : EIATTR_MERCURY_ISA_VERSION
	.align		4
.L_25:
        /*002c*/ 	.byte	0x03, 0x5f
        /*002e*/ 	.short	0x0101


	//----- nvinfo : EIATTR_INT_WARP_WIDE_INSTR_OFFSETS
	.align		4
        /*0030*/ 	.byte	0x04, 0x31
        /*0032*/ 	.short	(.L_27 - .L_26)


	//   ....[0]....
.L_26:
        /*0034*/ 	.word	0x00000760


	//   ....[1]....
        /*0038*/ 	.word	0x00000770


	//   ....[2]....
        /*003c*/ 	.word	0x00000890


	//----- nvinfo : EIATTR_COOP_GROUP_MASK_REGIDS
	.align		4
.L_27:
        /*0040*/ 	.byte	0x04, 0x29
        /*0042*/ 	.short	(.L_29 - .L_28)


	//   ....[0]....
.L_28:
        /*0044*/ 	.word	0xffffffff


	//   ....[1]....
        /*0048*/ 	.word	0xffffffff


	//   ....[2]....
        /*004c*/ 	.word	0xffffffff


	//   ....[3]....
        /*0050*/ 	.word	0xffffffff


	//   ....[4]....
        /*0054*/ 	.word	0xffffffff


	//----- nvinfo : EIATTR_COOP_GROUP_INSTR_OFFSETS
	.align		4
.L_29:
        /*0058*/ 	.byte	0x04, 0x28
        /*005a*/ 	.short	(.L_31 - .L_30)


	//   ....[0]....
.L_30:
        /*005c*/ 	.word	0x00000060


	//   ....[1]....
        /*0060*/ 	.word	0x00000070


	//   ....[2]....
        /*0064*/ 	.word	0x00000130


	//   ....[3]....
        /*0068*/ 	.word	0x00000670


	//   ....[4]....
        /*006c*/ 	.word	0x000015c0


	//----- nvinfo : EIATTR_REG_RECONFIG
	.align		4
.L_31:
        /*0070*/ 	.byte	0x01, 0x54
	.zero		2


	//----- nvinfo : EIATTR_SYSCALL_OFFSETS
	.align		4
        /*0074*/ 	.byte	0x04, 0x46
        /*0076*/ 	.short	(.L_33 - .L_32)


	//   ....[0]....
.L_32:
        /*0078*/ 	.word	0x000017b0


	//----- nvinfo : EIATTR_MBARRIER_INSTR_OFFSETS
	.align		4
.L_33:
        /*007c*/ 	.byte	0x04, 0x39
        /*007e*/ 	.short	(.L_35 - .L_34)


	//   ....[0]....
.L_34:
        /*0080*/ 	.word	0x00000250
        /*0084*/ 	.word	0x000000ff
        /*0088*/ 	.word	0x00000000
        /*008c*/ 	.short	0x0100
        /*008e*/ 	.byte	0x08
	.zero		1


	//   ....[1]....
        /*0090*/ 	.word	0x00000260
        /*0094*/ 	.word	0x000000ff
        /*0098*/ 	.word	0x00000100
        /*009c*/ 	.short	0x0100
        /*009e*/ 	.byte	0x08
	.zero		1


	//   ....[2]....
        /*00a0*/ 	.word	0x00000270
        /*00a4*/ 	.word	0x000000ff
        /*00a8*/ 	.word	0x00000008
        /*00ac*/ 	.short	0x0100
        /*00ae*/ 	.byte	0x08
	.zero		1


	//   ....[3]....
        /*00b0*/ 	.word	0x00000280
        /*00b4*/ 	.word	0x000000ff
        /*00b8*/ 	.word	0x00000108
        /*00bc*/ 	.short	0x0100
        /*00be*/ 	.byte	0x08
	.zero		1


	//   ....[4]....
        /*00c0*/ 	.word	0x00000290
        /*00c4*/ 	.word	0x000000ff
        /*00c8*/ 	.word	0x00000010
        /*00cc*/ 	.short	0x0100
        /*00ce*/ 	.byte	0x08
	.zero		1


	//   ....[5]....
        /*00d0*/ 	.word	0x000002a0
        /*00d4*/ 	.word	0x000000ff
        /*00d8*/ 	.word	0x00000110
        /*00dc*/ 	.short	0x0100
        /*00de*/ 	.byte	0x08
	.zero		1


	//   ....[6]....
        /*00e0*/ 	.word	0x000002b0
        /*00e4*/ 	.word	0x000000ff
        /*00e8*/ 	.word	0x00000018
        /*00ec*/ 	.short	0x0100
        /*00ee*/ 	.byte	0x08
	.zero		1


	//   ....[7]....
        /*00f0*/ 	.word	0x000002c0
        /*00f4*/ 	.word	0x000000ff
        /*00f8*/ 	.word	0x00000118
        /*00fc*/ 	.short	0x0100
        /*00fe*/ 	.byte	0x08
	.zero		1


	//   ....[8]....
        /*0100*/ 	.word	0x000002d0
        /*0104*/ 	.word	0x000000ff
        /*0108*/ 	.word	0x00000020
        /*010c*/ 	.short	0x0100
        /*010e*/ 	.byte	0x08
	.zero		1


	//   ....[9]....
        /*0110*/ 	.word	0x000002e0
        /*0114*/ 	.word	0x000000ff
        /*0118*/ 	.word	0x00000120
        /*011c*/ 	.short	0x0100
        /*011e*/ 	.byte	0x08
	.zero		1


	//   ....[10]....
        /*0120*/ 	.word	0x000002f0
        /*0124*/ 	.word	0x000000ff
        /*0128*/ 	.word	0x00000028
        /*012c*/ 	.short	0x0100
        /*012e*/ 	.byte	0x08
	.zero		1


	//   ....[11]....
        /*0130*/ 	.word	0x00000300
        /*0134*/ 	.word	0x000000ff
        /*0138*/ 	.word	0x00000128
        /*013c*/ 	.short	0x0100
        /*013e*/ 	.byte	0x08
	.zero		1


	//   ....[12]....
        /*0140*/ 	.word	0x00000310
        /*0144*/ 	.word	0x000000ff
        /*0148*/ 	.word	0x00000030
        /*014c*/ 	.short	0x0100
        /*014e*/ 	.byte	0x08
	.zero		1


	//   ....[13]....
        /*0150*/ 	.word	0x00000320
        /*0154*/ 	.word	0x000000ff
        /*0158*/ 	.word	0x00000130
        /*015c*/ 	.short	0x0100
        /*015e*/ 	.byte	0x08
	.zero		1


	//   ....[14]....
        /*0160*/ 	.word	0x00000330
        /*0164*/ 	.word	0x000000ff
        /*0168*/ 	.word	0x00000038
        /*016c*/ 	.short	0x0100
        /*016e*/ 	.byte	0x08
	.zero		1


	//   ....[15]....
        /*0170*/ 	.word	0x00000340
        /*0174*/ 	.word	0x000000ff
        /*0178*/ 	.word	0x00000138
        /*017c*/ 	.short	0x0100
        /*017e*/ 	.byte	0x08
	.zero		1


	//   ....[16]....
        /*0180*/ 	.word	0x00000350
        /*0184*/ 	.word	0x000000ff
        /*0188*/ 	.word	0x00000040
        /*018c*/ 	.short	0x0100
        /*018e*/ 	.byte	0x08
	.zero		1


	//   ....[17]....
        /*0190*/ 	.word	0x00000360
        /*0194*/ 	.word	0x000000ff
        /*0198*/ 	.word	0x00000140
        /*019c*/ 	.short	0x0100
        /*019e*/ 	.byte	0x08
	.zero		1


	//   ....[18]....
        /*01a0*/ 	.word	0x00000370
        /*01a4*/ 	.word	0x000000ff
        /*01a8*/ 	.word	0x00000048
        /*01ac*/ 	.short	0x0100
        /*01ae*/ 	.byte	0x08
	.zero		1


	//   ....[19]....
        /*01b0*/ 	.word	0x00000380
        /*01b4*/ 	.word	0x000000ff
        /*01b8*/ 	.word	0x00000148
        /*01bc*/ 	.short	0x0100
        /*01be*/ 	.byte	0x08
	.zero		1


	//   ....[20]....
        /*01c0*/ 	.word	0x00000390
        /*01c4*/ 	.word	0x000000ff
        /*01c8*/ 	.word	0x00000050
        /*01cc*/ 	.short	0x0100
        /*01ce*/ 	.byte	0x08
	.zero		1


	//   ....[21]....
        /*01d0*/ 	.word	0x000003a0
        /*01d4*/ 	.word	0x000000ff
        /*01d8*/ 	.word	0x00000150
        /*01dc*/ 	.short	0x0100
        /*01de*/ 	.byte	0x08
	.zero		1


	//   ....[22]....
        /*01e0*/ 	.word	0x000003b0
        /*01e4*/ 	.word	0x000000ff
        /*01e8*/ 	.word	0x00000058
        /*01ec*/ 	.short	0x0100
        /*01ee*/ 	.byte	0x08
	.zero		1


	//   ....[23]....
        /*01f0*/ 	.word	0x000003c0
        /*01f4*/ 	.word	0x000000ff
        /*01f8*/ 	.word	0x00000158
        /*01fc*/ 	.short	0x0100
        /*01fe*/ 	.byte	0x08
	.zero		1


	//   ....[24]....
        /*0200*/ 	.word	0x000003d0
        /*0204*/ 	.word	0x000000ff
        /*0208*/ 	.word	0x00000060
        /*020c*/ 	.short	0x0100
        /*020e*/ 	.byte	0x08
	.zero		1


	//   ....[25]....
        /*0210*/ 	.word	0x000003e0
        /*0214*/ 	.word	0x000000ff
        /*0218*/ 	.word	0x00000160
        /*021c*/ 	.short	0x0100
        /*021e*/ 	.byte	0x08
	.zero		1


	//   ....[26]....
        /*0220*/ 	.word	0x000003f0
        /*0224*/ 	.word	0x000000ff
        /*0228*/ 	.word	0x00000068
        /*022c*/ 	.short	0x0100
        /*022e*/ 	.byte	0x08
	.zero		1


	//   ....[27]....
        /*0230*/ 	.word	0x00000400
        /*0234*/ 	.word	0x000000ff
        /*0238*/ 	.word	0x00000168
        /*023c*/ 	.short	0x0100
        /*023e*/ 	.byte	0x08
	.zero		1


	//   ....[28]....
        /*0240*/ 	.word	0x00000410
        /*0244*/ 	.word	0x000000ff
        /*0248*/ 	.word	0x00000070
        /*024c*/ 	.short	0x0100
        /*024e*/ 	.byte	0x08
	.zero		1


	//   ....[29]....
        /*0250*/ 	.word	0x00000420
        /*0254*/ 	.word	0x000000ff
        /*0258*/ 	.word	0x00000170
        /*025c*/ 	.short	0x0100
        /*025e*/ 	.byte	0x08
	.zero		1


	//   ....[30]....
        /*0260*/ 	.word	0x00000430
        /*0264*/ 	.word	0x000000ff
        /*0268*/ 	.word	0x00000078
        /*026c*/ 	.short	0x0100
        /*026e*/ 	.byte	0x08
	.zero		1


	//   ....[31]....
        /*0270*/ 	.word	0x00000440
        /*0274*/ 	.word	0x000000ff
        /*0278*/ 	.word	0x00000178
        /*027c*/ 	.short	0x0100
        /*027e*/ 	.byte	0x08
	.zero		1


	//   ....[32]....
        /*0280*/ 	.word	0x00000450
        /*0284*/ 	.word	0x000000ff
        /*0288*/ 	.word	0x00000080
        /*028c*/ 	.short	0x0100
        /*028e*/ 	.byte	0x08
	.zero		1


	//   ....[33]....
        /*0290*/ 	.word	0x00000460
        /*0294*/ 	.word	0x000000ff
        /*0298*/ 	.word	0x00000180
        /*029c*/ 	.short	0x0100
        /*029e*/ 	.byte	0x08
	.zero		1


	//   ....[34]....
        /*02a0*/ 	.word	0x00000470
        /*02a4*/ 	.word	0x000000ff
        /*02a8*/ 	.word	0x00000088
        /*02ac*/ 	.short	0x0100
        /*02ae*/ 	.byte	0x08
	.zero		1


	//   ....[35]....
        /*02b0*/ 	.word	0x00000480
        /*02b4*/ 	.word	0x000000ff
        /*02b8*/ 	.word	0x00000188
        /*02bc*/ 	.short	0x0100
        /*02be*/ 	.byte	0x08
	.zero		1


	//   ....[36]....
        /*02c0*/ 	.word	0x00000490
        /*02c4*/ 	.word	0x000000ff
        /*02c8*/ 	.word	0x00000090
        /*02cc*/ 	.short	0x0100
        /*02ce*/ 	.byte	0x08
	.zero		1


	//   ....[37]....
        /*02d0*/ 	.word	0x000004a0
        /*02d4*/ 	.word	0x000000ff
        /*02d8*/ 	.word	0x00000190
        /*02dc*/ 	.short	0x0100
        /*02de*/ 	.byte	0x08
	.zero		1


	//   ....[38]....
        /*02e0*/ 	.word	0x000004b0
        /*02e4*/ 	.word	0x000000ff
        /*02e8*/ 	.word	0x00000098
        /*02ec*/ 	.short	0x0100
        /*02ee*/ 	.byte	0x08
	.zero		1


	//   ....[39]....
        /*02f0*/ 	.word	0x000004c0
        /*02f4*/ 	.word	0x000000ff
        /*02f8*/ 	.word	0x00000198
        /*02fc*/ 	.short	0x0100
        /*02fe*/ 	.byte	0x08
	.zero		1


	//   ....[40]....
        /*0300*/ 	.word	0x000004d0
        /*0304*/ 	.word	0x000000ff
        /*0308*/ 	.word	0x000000a0
        /*030c*/ 	.short	0x0100
        /*030e*/ 	.byte	0x08
	.zero		1


	//   ....[41]....
        /*0310*/ 	.word	0x000004e0
        /*0314*/ 	.word	0x000000ff
        /*0318*/ 	.word	0x000001a0
        /*031c*/ 	.short	0x0100
        /*031e*/ 	.byte	0x08
	.zero		1


	//   ....[42]....
        /*0320*/ 	.word	0x000004f0
        /*0324*/ 	.word	0x000000ff
        /*0328*/ 	.word	0x000000a8
        /*032c*/ 	.short	0x0100
        /*032e*/ 	.byte	0x08
	.zero		1


	//   ....[43]....
        /*0330*/ 	.word	0x00000500
        /*0334*/ 	.word	0x000000ff
        /*0338*/ 	.word	0x000001a8
        /*033c*/ 	.short	0x0100
        /*033e*/ 	.byte	0x08
	.zero		1


	//   ....[44]....
        /*0340*/ 	.word	0x00000510
        /*0344*/ 	.word	0x000000ff
        /*0348*/ 	.word	0x000000b0
        /*034c*/ 	.short	0x0100
        /*034e*/ 	.byte	0x08
	.zero		1


	//   ....[45]....
        /*0350*/ 	.word	0x00000520
        /*0354*/ 	.word	0x000000ff
        /*0358*/ 	.word	0x000001b0
        /*035c*/ 	.short	0x0100
        /*035e*/ 	.byte	0x08
	.zero		1


	//   ....[46]....
        /*0360*/ 	.word	0x00000530
        /*0364*/ 	.word	0x000000ff
        /*0368*/ 	.word	0x000000b8
        /*036c*/ 	.short	0x0100
        /*036e*/ 	.byte	0x08
	.zero		1


	//   ....[47]....
        /*0370*/ 	.word	0x00000540
        /*0374*/ 	.word	0x000000ff
        /*0378*/ 	.word	0x000001b8
        /*037c*/ 	.short	0x0100
        /*037e*/ 	.byte	0x08
	.zero		1


	//   ....[48]....
        /*0380*/ 	.word	0x00000550
        /*0384*/ 	.word	0x000000ff
        /*0388*/ 	.word	0x000000c0
        /*038c*/ 	.short	0x0100
        /*038e*/ 	.byte	0x08
	.zero		1


	//   ....[49]....
        /*0390*/ 	.word	0x00000560
        /*0394*/ 	.word	0x000000ff
        /*0398*/ 	.word	0x000001c0
        /*039c*/ 	.short	0x0100
        /*039e*/ 	.byte	0x08
	.zero		1


	//   ....[50]....
        /*03a0*/ 	.word	0x00000570
        /*03a4*/ 	.word	0x000000ff
        /*03a8*/ 	.word	0x000000c8
        /*03ac*/ 	.short	0x0100
        /*03ae*/ 	.byte	0x08
	.zero		1


	//   ....[51]....
        /*03b0*/ 	.word	0x00000580
        /*03b4*/ 	.word	0x000000ff
        /*03b8*/ 	.word	0x000001c8
        /*03bc*/ 	.short	0x0100
        /*03be*/ 	.byte	0x08
	.zero		1


	//   ....[52]....
        /*03c0*/ 	.word	0x00000590
        /*03c4*/ 	.word	0x000000ff
        /*03c8*/ 	.word	0x000000d0
        /*03cc*/ 	.short	0x0100
        /*03ce*/ 	.byte	0x08
	.zero		1


	//   ....[53]....
        /*03d0*/ 	.word	0x000005a0
        /*03d4*/ 	.word	0x000000ff
        /*03d8*/ 	.word	0x000001d0
        /*03dc*/ 	.short	0x0100
        /*03de*/ 	.byte	0x08
	.zero		1


	//   ....[54]....
        /*03e0*/ 	.word	0x000005b0
        /*03e4*/ 	.word	0x000000ff
        /*03e8*/ 	.word	0x000000d8
        /*03ec*/ 	.short	0x0100
        /*03ee*/ 	.byte	0x08
	.zero		1


	//   ....[55]....
        /*03f0*/ 	.word	0x000005c0
        /*03f4*/ 	.word	0x000000ff
        /*03f8*/ 	.word	0x000001d8
        /*03fc*/ 	.short	0x0100
        /*03fe*/ 	.byte	0x08
	.zero		1


	//   ....[56]....
        /*0400*/ 	.word	0x000005d0
        /*0404*/ 	.word	0x000000ff
        /*0408*/ 	.word	0x000000e0
        /*040c*/ 	.short	0x0100
        /*040e*/ 	.byte	0x08
	.zero		1


	//   ....[57]....
        /*0410*/ 	.word	0x000005e0
        /*0414*/ 	.word	0x000000ff
        /*0418*/ 	.word	0x000001e0
        /*041c*/ 	.short	0x0100
        /*041e*/ 	.byte	0x08
	.zero		1


	//   ....[58]....
        /*0420*/ 	.word	0x000005f0
        /*0424*/ 	.word	0x000000ff
        /*0428*/ 	.word	0x000000e8
        /*042c*/ 	.short	0x0100
        /*042e*/ 	.byte	0x08
	.zero		1


	//   ....[59]....
        /*0430*/ 	.word	0x00000600
        /*0434*/ 	.word	0x000000ff
        /*0438*/ 	.word	0x000001e8
        /*043c*/ 	.short	0x0100
        /*043e*/ 	.byte	0x08
	.zero		1


	//   ....[60]....
        /*0440*/ 	.word	0x00000610
        /*0444*/ 	.word	0x000000ff
        /*0448*/ 	.word	0x000000f0
        /*044c*/ 	.short	0x0100
        /*044e*/ 	.byte	0x08
	.zero		1


	//   ....[61]....
        /*0450*/ 	.word	0x00000620
        /*0454*/ 	.word	0x000000ff
        /*0458*/ 	.word	0x000001f0
        /*045c*/ 	.short	0x0100
        /*045e*/ 	.byte	0x08
	.zero		1


	//   ....[62]....
        /*0460*/ 	.word	0x00000630
        /*0464*/ 	.word	0x000000ff
        /*0468*/ 	.word	0x000000f8
        /*046c*/ 	.short	0x0100
        /*046e*/ 	.byte	0x08
	.zero		1


	//   ....[63]....
        /*0470*/ 	.word	0x00000640
        /*0474*/ 	.word	0x000000ff
        /*0478*/ 	.word	0x000001f8
        /*047c*/ 	.short	0x0100
        /*047e*/ 	.byte	0x08
	.zero		1


	//   ....[64]....
        /*0480*/ 	.word	0x00000910
        /*0484*/ 	.word	0x000000ff
        /*0488*/ 	.word	0x00000210
        /*048c*/ 	.short	0x0100
        /*048e*/ 	.byte	0x08
	.zero		1


	//   ....[65]....
        /*0490*/ 	.word	0x00000970
        /*0494*/ 	.word	0x000000ff
        /*0498*/ 	.word	0x00000218
        /*049c*/ 	.short	0x0100
        /*049e*/ 	.byte	0x08
	.zero		1


	//   ....[66]....
        /*04a0*/ 	.word	0x00001830
        /*04a4*/ 	.word	0x00000003
        /*04a8*/ 	.word	0x00000000
        /*04ac*/ 	.short	0x010a
        /*04ae*/ 	.byte	0x3f
	.zero		1


	//   ....[67]....
        /*04b0*/ 	.word	0x00001890
        /*04b4*/ 	.word	0x00000003
        /*04b8*/ 	.word	0x00000000
        /*04bc*/ 	.short	0x010a
        /*04be*/ 	.byte	0x3f
	.zero		1


	//   ....[68]....
        /*04c0*/ 	.word	0x00001aa0
        /*04c4*/ 	.word	0x000000ff
        /*04c8*/ 	.word	0x00000000
        /*04cc*/ 	.short	0x010a
        /*04ce*/ 	.byte	0x04
	.zero		1


	//   ....[69]....
        /*04d0*/ 	.word	0x00001ae0
        /*04d4*/ 	.word	0x000000ff
        /*04d8*/ 	.word	0x00000000
        /*04dc*/ 	.short	0x010a
        /*04de*/ 	.byte	0x04
	.zero		1


	//   ....[70]....
        /*04e0*/ 	.word	0x00001c30
        /*04e4*/ 	.word	0x000000ff
        /*04e8*/ 	.word	0x00000000
        /*04ec*/ 	.short	0x0101
        /*04ee*/ 	.byte	0x04
	.zero		1


	//   ....[71]....
        /*04f0*/ 	.word	0x00001dc0
        /*04f4*/ 	.word	0x000000ff
        /*04f8*/ 	.word	0x00000000
        /*04fc*/ 	.short	0x0101
        /*04fe*/ 	.byte	0x04
	.zero		1


	//   ....[72]....
        /*0500*/ 	.word	0x000053e0
        /*0504*/ 	.word	0x0000000e
        /*0508*/ 	.word	0x00000100
        /*050c*/ 	.short	0x010a
        /*050e*/ 	.byte	0x3f
	.zero		1


	//   ....[73]....
        /*0510*/ 	.word	0x000057a0
        /*0514*/ 	.word	0x00000005
        /*0518*/ 	.word	0x00000218
        /*051c*/ 	.short	0x0101
        /*051e*/ 	.byte	0x3f
	.zero		1


	//   ....[74]....
        /*0520*/ 	.word	0x00005eb0
        /*0524*/ 	.word	0x00000007
        /*0528*/ 	.word	0x00000000
        /*052c*/ 	.short	0x010a
        /*052e*/ 	.byte	0x3f
	.zero		1


	//   ....[75]....
        /*0530*/ 	.word	0x00005f30
        /*0534*/ 	.word	0x00000008
        /*0538*/ 	.word	0x00000000
        /*053c*/ 	.short	0x010a
        /*053e*/ 	.byte	0x3f
	.zero		1


	//   ....[76]....
        /*0540*/ 	.word	0x00005fc0
        /*0544*/ 	.word	0x00000009
        /*0548*/ 	.word	0x00000000
        /*054c*/ 	.short	0x010a
        /*054e*/ 	.byte	0x3f
	.zero		1


	//   ....[77]....
        /*0550*/ 	.word	0x00006050
        /*0554*/ 	.word	0x00000008
        /*0558*/ 	.word	0x00000000
        /*055c*/ 	.short	0x010a
        /*055e*/ 	.byte	0x3f
	.zero		1


	//   ....[78]....
        /*0560*/ 	.word	0x000060e0
        /*0564*/ 	.word	0x00000009
        /*0568*/ 	.word	0x00000000
        /*056c*/ 	.short	0x010a
        /*056e*/ 	.byte	0x3f
	.zero		1


	//   ....[79]....
        /*0570*/ 	.word	0x00006170
        /*0574*/ 	.word	0x00000008
        /*0578*/ 	.word	0x00000000
        /*057c*/ 	.short	0x010a
        /*057e*/ 	.byte	0x3f
	.zero		1


	//   ....[80]....
        /*0580*/ 	.word	0x00006200
        /*0584*/ 	.word	0x00000009
        /*0588*/ 	.word	0x00000000
        /*058c*/ 	.short	0x010a
        /*058e*/ 	.byte	0x3f
	.zero		1


	//   ....[81]....
        /*0590*/ 	.word	0x00006290
        /*0594*/ 	.word	0x00000008
        /*0598*/ 	.word	0x00000000
        /*059c*/ 	.short	0x010a
        /*059e*/ 	.byte	0x3f
	.zero		1


	//   ....[82]....
        /*05a0*/ 	.word	0x00006320
        /*05a4*/ 	.word	0x00000009
        /*05a8*/ 	.word	0x00000000
        /*05ac*/ 	.short	0x010a
        /*05ae*/ 	.byte	0x3f
	.zero		1


	//   ....[83]....
        /*05b0*/ 	.word	0x000063b0
        /*05b4*/ 	.word	0x00000008
        /*05b8*/ 	.word	0x00000000
        /*05bc*/ 	.short	0x010a
        /*05be*/ 	.byte	0x3f
	.zero		1


	//   ....[84]....
        /*05c0*/ 	.word	0x00006440
        /*05c4*/ 	.word	0x00000009
        /*05c8*/ 	.word	0x00000000
        /*05cc*/ 	.short	0x010a
        /*05ce*/ 	.byte	0x3f
	.zero		1


	//   ....[85]....
        /*05d0*/ 	.word	0x000064d0
        /*05d4*/ 	.word	0x00000008
        /*05d8*/ 	.word	0x00000000
        /*05dc*/ 	.short	0x010a
        /*05de*/ 	.byte	0x3f
	.zero		1


	//   ....[86]....
        /*05e0*/ 	.word	0x00006560
        /*05e4*/ 	.word	0x00000009
        /*05e8*/ 	.word	0x00000000
        /*05ec*/ 	.short	0x010a
        /*05ee*/ 	.byte	0x3f
	.zero		1


	//   ....[87]....
        /*05f0*/ 	.word	0x000065f0
        /*05f4*/ 	.word	0x00000008
        /*05f8*/ 	.word	0x00000000
        /*05fc*/ 	.short	0x010a
        /*05fe*/ 	.byte	0x3f
	.zero		1


	//   ....[88]....
        /*0600*/ 	.word	0x00006680
        /*0604*/ 	.word	0x00000009
        /*0608*/ 	.word	0x00000000
        /*060c*/ 	.short	0x010a
        /*060e*/ 	.byte	0x3f
	.zero		1


	//   ....[89]....
        /*0610*/ 	.word	0x00006710
        /*0614*/ 	.word	0x00000008
        /*0618*/ 	.word	0x00000000
        /*061c*/ 	.short	0x010a
        /*061e*/ 	.byte	0x3f
	.zero		1


	//   ....[90]....
        /*0620*/ 	.word	0x000067a0
        /*0624*/ 	.word	0x00000009
        /*0628*/ 	.word	0x00000000
        /*062c*/ 	.short	0x010a
        /*062e*/ 	.byte	0x3f
	.zero		1


	//   ....[91]....
        /*0630*/ 	.word	0x00006830
        /*0634*/ 	.word	0x00000008
        /*0638*/ 	.word	0x00000000
        /*063c*/ 	.short	0x010a
        /*063e*/ 	.byte	0x3f
	.zero		1


	//   ....[92]....
        /*0640*/ 	.word	0x000068c0
        /*0644*/ 	.word	0x00000009
        /*0648*/ 	.word	0x00000000
        /*064c*/ 	.short	0x010a
        /*064e*/ 	.byte	0x3f
	.zero		1


	//   ....[93]....
        /*0650*/ 	.word	0x00006950
        /*0654*/ 	.word	0x00000008
        /*0658*/ 	.word	0x00000000
        /*065c*/ 	.short	0x010a
        /*065e*/ 	.byte	0x3f
	.zero		1


	//   ....[94]....
        /*0660*/ 	.word	0x000069e0
        /*0664*/ 	.word	0x00000009
        /*0668*/ 	.word	0x00000000
        /*066c*/ 	.short	0x010a
        /*066e*/ 	.byte	0x3f
	.zero		1


	//   ....[95]....
        /*0670*/ 	.word	0x00006a70
        /*0674*/ 	.word	0x00000008
        /*0678*/ 	.word	0x00000000
        /*067c*/ 	.short	0x010a
        /*067e*/ 	.byte	0x3f
	.zero		1


	//   ....[96]....
        /*0680*/ 	.word	0x00006b00
        /*0684*/ 	.word	0x00000009
        /*0688*/ 	.word	0x00000000
        /*068c*/ 	.short	0x010a
        /*068e*/ 	.byte	0x3f
	.zero		1


	//   ....[97]....
        /*0690*/ 	.word	0x00006b90
        /*0694*/ 	.word	0x00000008
        /*0698*/ 	.word	0x00000000
        /*069c*/ 	.short	0x010a
        /*069e*/ 	.byte	0x3f
	.zero		1


	//   ....[98]....
        /*06a0*/ 	.word	0x00006c20
        /*06a4*/ 	.word	0x00000009
        /*06a8*/ 	.word	0x00000000
        /*06ac*/ 	.short	0x010a
        /*06ae*/ 	.byte	0x3f
	.zero		1


	//   ....[99]....
        /*06b0*/ 	.word	0x00006cb0
        /*06b4*/ 	.word	0x00000008
        /*06b8*/ 	.word	0x00000000
        /*06bc*/ 	.short	0x010a
        /*06be*/ 	.byte	0x3f
	.zero		1


	//   ....[100]....
        /*06c0*/ 	.word	0x00006d40
        /*06c4*/ 	.word	0x00000009
        /*06c8*/ 	.word	0x00000000
        /*06cc*/ 	.short	0x010a
        /*06ce*/ 	.byte	0x3f
	.zero		1


	//   ....[101]....
        /*06d0*/ 	.word	0x00006dd0
        /*06d4*/ 	.word	0x00000008
        /*06d8*/ 	.word	0x00000000
        /*06dc*/ 	.short	0x010a
        /*06de*/ 	.byte	0x3f
	.zero		1


	//   ....[102]....
        /*06e0*/ 	.word	0x00006e60
        /*06e4*/ 	.word	0x00000009
        /*06e8*/ 	.word	0x00000000
        /*06ec*/ 	.short	0x010a
        /*06ee*/ 	.byte	0x3f
	.zero		1


	//   ....[103]....
        /*06f0*/ 	.word	0x00006ef0
        /*06f4*/ 	.word	0x00000008
        /*06f8*/ 	.word	0x00000000
        /*06fc*/ 	.short	0x010a
        /*06fe*/ 	.byte	0x3f
	.zero		1


	//   ....[104]....
        /*0700*/ 	.word	0x00006f80
        /*0704*/ 	.word	0x0000000b
        /*0708*/ 	.word	0x00000000
        /*070c*/ 	.short	0x010a
        /*070e*/ 	.byte	0x3f
	.zero		1


	//   ....[105]....
        /*0710*/ 	.word	0x00007010
        /*0714*/ 	.word	0x00000003
        /*0718*/ 	.word	0x00000000
        /*071c*/ 	.short	0x010a
        /*071e*/ 	.byte	0x3f
	.zero		1


	//   ....[106]....
        /*0720*/ 	.word	0x00007070
        /*0724*/ 	.word	0x00000003
        /*0728*/ 	.word	0x00000000
        /*072c*/ 	.short	0x010a
        /*072e*/ 	.byte	0x3f
	.zero		1


	//   ....[107]....
        /*0730*/ 	.word	0x000070d0
        /*0734*/ 	.word	0x00000004
        /*0738*/ 	.word	0x00000000
        /*073c*/ 	.short	0x010a
        /*073e*/ 	.byte	0x3f
	.zero		1


	//   ....[108]....
        /*0740*/ 	.word	0x000071a0
        /*0744*/ 	.word	0x0000000e
        /*0748*/ 	.word	0x00000100
        /*074c*/ 	.short	0x010a
        /*074e*/ 	.byte	0x3f
	.zero		1


	//   ....[109]....
        /*0750*/ 	.word	0x00007270
        /*0754*/ 	.word	0x00000007
        /*0758*/ 	.word	0x00000000
        /*075c*/ 	.short	0x010a
        /*075e*/ 	.byte	0x3f
	.zero		1


	//   ....[110]....
        /*0760*/ 	.word	0x000072c0
        /*0764*/ 	.word	0x00000008
        /*0768*/ 	.word	0x00000000
        /*076c*/ 	.short	0x010a
        /*076e*/ 	.byte	0x3f
	.zero		1


	//   ....[111]....
        /*0770*/ 	.word	0x00007310
        /*0774*/ 	.word	0x00000009
        /*0778*/ 	.word	0x00000000
        /*077c*/ 	.short	0x010a
        /*077e*/ 	.byte	0x3f
	.zero		1


	//   ....[112]....
        /*0780*/ 	.word	0x00007360
        /*0784*/ 	.word	0x00000008
        /*0788*/ 	.word	0x00000000
        /*078c*/ 	.short	0x010a
        /*078e*/ 	.byte	0x3f
	.zero		1


	//   ....[113]....
        /*0790*/ 	.word	0x000073b0
        /*0794*/ 	.word	0x00000009
        /*0798*/ 	.word	0x00000000
        /*079c*/ 	.short	0x010a
        /*079e*/ 	.byte	0x3f
	.zero		1


	//   ....[114]....
        /*07a0*/ 	.word	0x00007400
        /*07a4*/ 	.word	0x00000008
        /*07a8*/ 	.word	0x00000000
        /*07ac*/ 	.short	0x010a
        /*07ae*/ 	.byte	0x3f
	.zero		1


	//   ....[115]....
        /*07b0*/ 	.word	0x00007450
        /*07b4*/ 	.word	0x00000009
        /*07b8*/ 	.word	0x00000000
        /*07bc*/ 	.short	0x010a
        /*07be*/ 	.byte	0x3f
	.zero		1


	//   ....[116]....
        /*07c0*/ 	.word	0x000074a0
        /*07c4*/ 	.word	0x00000008
        /*07c8*/ 	.word	0x00000000
        /*07cc*/ 	.short	0x010a
        /*07ce*/ 	.byte	0x3f
	.zero		1


	//   ....[117]....
        /*07d0*/ 	.word	0x000074f0
        /*07d4*/ 	.word	0x00000009
        /*07d8*/ 	.word	0x00000000
        /*07dc*/ 	.short	0x010a
        /*07de*/ 	.byte	0x3f
	.zero		1


	//   ....[118]....
        /*07e0*/ 	.word	0x00007540
        /*07e4*/ 	.word	0x00000008
        /*07e8*/ 	.word	0x00000000
        /*07ec*/ 	.short	0x010a
        /*07ee*/ 	.byte	0x3f
	.zero		1


	//   ....[119]....
        /*07f0*/ 	.word	0x00007590
        /*07f4*/ 	.word	0x00000009
        /*07f8*/ 	.word	0x00000000
        /*07fc*/ 	.short	0x010a
        /*07fe*/ 	.byte	0x3f
	.zero		1


	//   ....[120]....
        /*0800*/ 	.word	0x000075e0
        /*0804*/ 	.word	0x00000008
        /*0808*/ 	.word	0x00000000
        /*080c*/ 	.short	0x010a
        /*080e*/ 	.byte	0x3f
	.zero		1


	//   ....[121]....
        /*0810*/ 	.word	0x00007630
        /*0814*/ 	.word	0x00000009
        /*0818*/ 	.word	0x00000000
        /*081c*/ 	.short	0x010a
        /*081e*/ 	.byte	0x3f
	.zero		1


	//   ....[122]....
        /*0820*/ 	.word	0x00007680
        /*0824*/ 	.word	0x00000008
        /*0828*/ 	.word	0x00000000
        /*082c*/ 	.short	0x010a
        /*082e*/ 	.byte	0x3f
	.zero		1


	//   ....[123]....
        /*0830*/ 	.word	0x000076d0
        /*0834*/ 	.word	0x00000009
        /*0838*/ 	.word	0x00000000
        /*083c*/ 	.short	0x010a
        /*083e*/ 	.byte	0x3f
	.zero		1


	//   ....[124]....
        /*0840*/ 	.word	0x00007720
        /*0844*/ 	.word	0x00000008
        /*0848*/ 	.word	0x00000000
        /*084c*/ 	.short	0x010a
        /*084e*/ 	.byte	0x3f
	.zero		1


	//   ....[125]....
        /*0850*/ 	.word	0x00007770
        /*0854*/ 	.word	0x00000009
        /*0858*/ 	.word	0x00000000
        /*085c*/ 	.short	0x010a
        /*085e*/ 	.byte	0x3f
	.zero		1


	//   ....[126]....
        /*0860*/ 	.word	0x000077c0
        /*0864*/ 	.word	0x00000008
        /*0868*/ 	.word	0x00000000
        /*086c*/ 	.short	0x010a
        /*086e*/ 	.byte	0x3f
	.zero		1


	//   ....[127]....
        /*0870*/ 	.word	0x00007810
        /*0874*/ 	.word	0x00000009
        /*0878*/ 	.word	0x00000000
        /*087c*/ 	.short	0x010a
        /*087e*/ 	.byte	0x3f
	.zero		1


	//   ....[128]....
        /*0880*/ 	.word	0x00007860
        /*0884*/ 	.word	0x00000008
        /*0888*/ 	.word	0x00000000
        /*088c*/ 	.short	0x010a
        /*088e*/ 	.byte	0x3f
	.zero		1


	//   ....[129]....
        /*0890*/ 	.word	0x000078b0
        /*0894*/ 	.word	0x00000009
        /*0898*/ 	.word	0x00000000
        /*089c*/ 	.short	0x010a
        /*089e*/ 	.byte	0x3f
	.zero		1


	//   ....[130]....
        /*08a0*/ 	.word	0x00007900
        /*08a4*/ 	.word	0x00000008
        /*08a8*/ 	.word	0x00000000
        /*08ac*/ 	.short	0x010a
        /*08ae*/ 	.byte	0x3f
	.zero		1


	//   ....[131]....
        /*08b0*/ 	.word	0x00007950
        /*08b4*/ 	.word	0x00000009
        /*08b8*/ 	.word	0x00000000
        /*08bc*/ 	.short	0x010a
        /*08be*/ 	.byte	0x3f
	.zero		1


	//   ....[132]....
        /*08c0*/ 	.word	0x000079a0
        /*08c4*/ 	.word	0x00000008
        /*08c8*/ 	.word	0x00000000
        /*08cc*/ 	.short	0x010a
        /*08ce*/ 	.byte	0x3f
	.zero		1


	//   ....[133]....
        /*08d0*/ 	.word	0x000079f0
        /*08d4*/ 	.word	0x00000009
        /*08d8*/ 	.word	0x00000000
        /*08dc*/ 	.short	0x010a
        /*08de*/ 	.byte	0x3f
	.zero		1


	//   ....[134]....
        /*08e0*/ 	.word	0x00007a40
        /*08e4*/ 	.word	0x00000008
        /*08e8*/ 	.word	0x00000000
        /*08ec*/ 	.short	0x010a
        /*08ee*/ 	.byte	0x3f
	.zero		1


	//   ....[135]....
        /*08f0*/ 	.word	0x00007a90
        /*08f4*/ 	.word	0x00000009
        /*08f8*/ 	.word	0x00000000
        /*08fc*/ 	.short	0x010a
        /*08fe*/ 	.byte	0x3f
	.zero		1


	//   ....[136]....
        /*0900*/ 	.word	0x00007ae0
        /*0904*/ 	.word	0x00000008
        /*0908*/ 	.word	0x00000000
        /*090c*/ 	.short	0x010a
        /*090e*/ 	.byte	0x3f
	.zero		1


	//   ....[137]....
        /*0910*/ 	.word	0x00007b30
        /*0914*/ 	.word	0x00000009
        /*0918*/ 	.word	0x00000000
        /*091c*/ 	.short	0x010a
        /*091e*/ 	.byte	0x3f
	.zero		1


	//   ....[138]....
        /*0920*/ 	.word	0x00007b80
        /*0924*/ 	.word	0x00000008
        /*0928*/ 	.word	0x00000000
        /*092c*/ 	.short	0x010a
        /*092e*/ 	.byte	0x3f
	.zero		1


	//   ....[139]....
        /*0930*/ 	.word	0x00007bd0
        /*0934*/ 	.word	0x0000000b
        /*0938*/ 	.word	0x00000000
        /*093c*/ 	.short	0x010a
        /*093e*/ 	.byte	0x3f
	.zero		1


	//----- nvinfo : EIATTR_NUM_MBARRIERS
	.align		4
.L_35:
        /*0940*/ 	.byte	0x03, 0x38
        /*0942*/ 	.short	0x0042


	//----- nvinfo : EIATTR_EXIT_INSTR_OFFSETS
	.align		4
        /*0944*/ 	.byte	0x04, 0x1c
        /*0946*/ 	.short	(.L_37 - .L_36)


	//   ....[0]....
.L_36:
        /*0948*/ 	.word	0x00000a10


	//   ....[1]....
        /*094c*/ 	.word	0x000012e0


	//   ....[2]....
        /*0950*/ 	.word	0x00004ac0


	//   ....[3]....
        /*0954*/ 	.word	0x000050f0


	//   ....[4]....
        /*0958*/ 	.word	0x00007060


	//----- nvinfo : EIATTR_MAX_THREADS
	.align		4
.L_37:
        /*095c*/ 	.byte	0x04, 0x05
        /*095e*/ 	.short	(.L_39 - .L_38)
.L_38:
        /*0960*/ 	.word	0x00000180
        /*0964*/ 	.word	0x00000001
        /*0968*/ 	.word	0x00000001


	//----- nvinfo : EIATTR_CRS_STACK_SIZE
	.align		4
.L_39:
        /*096c*/ 	.byte	0x04, 0x1e
        /*096e*/ 	.short	(.L_41 - .L_40)
.L_40:
        /*0970*/ 	.word	0x00000000


	//----- nvinfo : EIATTR_CBANK_PARAM_SIZE
	.align		4
.L_41:
        /*0974*/ 	.byte	0x03, 0x19
        /*0976*/ 	.short	0x0470


	//----- nvinfo : EIATTR_PARAM_CBANK
	.align		4
        /*0978*/ 	.byte	0x04, 0x0a
        /*097a*/ 	.short	(.L_43 - .L_42)
	.align		4
.L_42:
        /*097c*/ 	.word	index@(.nv.constant0._ZN7cutlass13device_kernelINS_4gemm6kernel13GemmUniversalIN4cute5tupleIJiiiiEEENS1_10collective13CollectiveMmaINS1_34MainloopSm90TmaGmmaWarpSpecializedILi32ENS5_IJNS4_1CILi1EEESB_SB_EEENS1_35KernelTmaWarpSpecializedCooperativeEEENS5_IJNSA_ILi192EEENSA_ILi32EEENSA_ILi16EEEEEENS_10bfloat16_tENS5_IJlSB_lEEESJ_SK_NS4_8TiledMMAINS4_8MMA_AtomIJNS4_4SM904GMMA27MMA_64x32x16_F32BF16BF16_SSILNSO_5MajorE0ELSQ_0ELNSO_7ScaleInE1ELSR_1EEEEEENS4_6LayoutINS5_IJNSA_ILi2EEESB_SB_EEENS5_IJSB_NSA_ILi0EEESX_EEEEENS5_IJNS4_10UnderscoreES10_S10_EEEEENS4_13SM90_TMA_LOADENS4_14ComposedLayoutINS4_7SwizzleILi1ELi4ELi3EEENS4_18smem_ptr_flag_bitsILi16EEENSU_INS5_IJNSA_ILi8EEESH_EEENS5_IJSH_SB_EEEEEEEvNS4_8identityES13_S1D_vS1E_EENS_8epilogue10collective6detail29Sm90TmaWarpSpecializedAdapterINS1H_15DefaultEpilogueISJ_SK_SK_NS1G_6thread17LinearCombinationISJ_Li1EffLNS1L_9ScaleType4KindE0ELNS_15FloatRoundStyleE2ESJ_EENS1_15EpilogueDefaultEEEEEvvEEEEvNT_6ParamsE)
        /*0980*/ 	.short	0x0210
        /*0982*/ 	.short	0x0470


	//----- nvinfo : EIATTR_SW_WAR
	.align		4
.L_43:
        /*0984*/ 	.byte	0x04, 0x36
        /*0986*/ 	.short	(.L_45 - .L_44)
.L_44:
        /*0988*/ 	.word	0x00000008
.L_45:


//--------------------- .nv.callgraph             --------------------------
	.section	.nv.callgraph,"",@"SHT_CUDA_CALLGRAPH"
	.align	4
	.sectionentsize	8
	.align		4
        /*0000*/ 	.word	0x00000000
	.align		4
        /*0004*/ 	.word	0xffffffff
	.align		4
        /*0008*/ 	.word	index@(_ZN7cutlass13device_kernelINS_4gemm6kernel13GemmUniversalIN4cute5tupleIJiiiiEEENS1_10collective13CollectiveMmaINS1_34MainloopSm90TmaGmmaWarpSpecializedILi32ENS5_IJNS4_1CILi1EEESB_SB_EEENS1_35KernelTmaWarpSpecializedCooperativeEEENS5_IJNSA_ILi192EEENSA_ILi32EEENSA_ILi16EEEEEENS_10bfloat16_tENS5_IJlSB_lEEESJ_SK_NS4_8TiledMMAINS4_8MMA_AtomIJNS4_4SM904GMMA27MMA_64x32x16_F32BF16BF16_SSILNSO_5MajorE0ELSQ_0ELNSO_7ScaleInE1ELSR_1EEEEEENS4_6LayoutINS5_IJNSA_ILi2EEESB_SB_EEENS5_IJSB_NSA_ILi0EEESX_EEEEENS5_IJNS4_10UnderscoreES10_S10_EEEEENS4_13SM90_TMA_LOADENS4_14ComposedLayoutINS4_7SwizzleILi1ELi4ELi3EEENS4_18smem_ptr_flag_bitsILi16EEENSU_INS5_IJNSA_ILi8EEESH_EEENS5_IJSH_SB_EEEEEEEvNS4_8identityES13_S1D_vS1E_EENS_8epilogue10collective6detail29Sm90TmaWarpSpecializedAdapterINS1H_15DefaultEpilogueISJ_SK_SK_NS1G_6thread17LinearCombinationISJ_Li1EffLNS1L_9ScaleType4KindE0ELNS_15FloatRoundStyleE2ESJ_EENS1_15EpilogueDefaultEEEEEvvEEEEvNT_6ParamsE)
	.align		4
        /*000c*/ 	.word	index@(__assertfail)
	.align		4
        /*0010*/ 	.word	0x00000000
	.align		4
        /*0014*/ 	.word	0xfffffffe
	.align		4
        /*0018*/ 	.word	0x00000000
	.align		4
        /*001c*/ 	.word	0xfffffffd
	.align		4
        /*0020*/ 	.word	0x00000000
	.align		4
        /*0024*/ 	.word	0xfffffffc


//--------------------- .nv.constant4             --------------------------
	.section	.nv.constant4,"a",@progbits
	.align	8
	.align		8
.nv.constant4:
        /*0000*/ 	.dword	__assertfail
	.align		8
        /*0008*/ 	.dword	__unnamed_1
	.align		8
        /*0010*/ 	.dword	_ZN39_INTERNAL_34989041_4_k_cu_54c6570f_96114cuda3std3__45__cpo5beginE
	.align		8
        /*0018*/ 	.dword	_ZN39_INTERNAL_34989041_4_k_cu_54c6570f_96114cuda3std3__45__cpo3endE
	.align		8
        /*0020*/ 	.dword	_ZN39_INTERNAL_34989041_4_k_cu_54c6570f_96114cuda3std3__45__cpo6cbeginE
	.align		8
        /*0028*/ 	.dword	_ZN39_INTERNAL_34989041_4_k_cu_54c6570f_96114cuda3std3__45__cpo4cendE
	.align		8
        /*0030*/ 	.dword	_ZN39_INTERNAL_34989041_4_k_cu_54c6570f_96114cuda3std3__441_GLOBAL__N__34989041_4_k_cu_54c6570f_96116ignoreE
	.align		8
        /*0038*/ 	.dword	_ZN39_INTERNAL_34989041_4_k_cu_54c6570f_96114cuda3std3__419piecewise_constructE
	.align		8
        /*0040*/ 	.dword	_ZN39_INTERNAL_34989041_4_k_cu_54c6570f_96114cuda3std3__48in_placeE
	.align		8
        /*0048*/ 	.dword	_ZN39_INTERNAL_34989041_4_k_cu_54c6570f_96114cuda3std6ranges3__45__cpo4swapE
	.align		8
        /*0050*/ 	.dword	_ZN39_INTERNAL_34989041_4_k_cu_54c6570f_96114cuda3std6ranges3__45__cpo9iter_moveE
	.align		8
        /*0058*/ 	.dword	_ZN39_INTERNAL_34989041_4_k_cu_54c6570f_96114cute7productE
	.align		8
        /*0060*/ 	.dword	_ZN39_INTERNAL_34989041_4_k_cu_54c6570f_96114cute1_E
	.align		8
        /*0068*/ 	.dword	$str$22
	.align		8
        /*0070*/ 	.dword	$str$23


//--------------------- .text._ZN7cutlass13device_kernelINS_4gemm6kernel13GemmUniversalIN4cute5tupleIJiiiiEEENS1_10collective13CollectiveMmaINS1_34MainloopSm90TmaGmmaWarpSpecializedILi32ENS5_IJNS4_1CILi1EEESB_SB_EEENS1_35KernelTmaWarpSpecializedCooperativeEEENS5_IJNSA_ILi192EEENSA_ILi32EEENSA_ILi16EEEEEENS_10bfloat16_tENS5_IJlSB_lEEESJ_SK_NS4_8TiledMMAINS4_8MMA_AtomIJNS4_4SM904GMMA27MMA_64x32x16_F32BF16BF16_SSILNSO_5MajorE0ELSQ_0ELNSO_7ScaleInE1ELSR_1EEEEEENS4_6LayoutINS5_IJNSA_ILi2EEESB_SB_EEENS5_IJSB_NSA_ILi0EEESX_EEEEENS5_IJNS4_10UnderscoreES10_S10_EEEEENS4_13SM90_TMA_LOADENS4_14ComposedLayoutINS4_7SwizzleILi1ELi4ELi3EEENS4_18smem_ptr_flag_bitsILi16EEENSU_INS5_IJNSA_ILi8EEESH_EEENS5_IJSH_SB_EEEEEEEvNS4_8identityES13_S1D_vS1E_EENS_8epilogue10collective6detail29Sm90TmaWarpSpecializedAdapterINS1H_15DefaultEpilogueISJ_SK_SK_NS1G_6thread17LinearCombinationISJ_Li1EffLNS1L_9ScaleType4KindE0ELNS_15FloatRoundStyleE2ESJ_EENS1_15EpilogueDefaultEEEEEvvEEEEvNT_6ParamsE --------------------------
	.section	.text._ZN7cutlass13device_kernelINS_4gemm6kernel13GemmUniversalIN4cute5tupleIJiiiiEEENS1_10collective13CollectiveMmaINS1_34MainloopSm90TmaGmmaWarpSpecializedILi32ENS5_IJNS4_1CILi1EEESB_SB_EEENS1_35KernelTmaWarpSpecializedCooperativeEEENS5_IJNSA_ILi192EEENSA_ILi32EEENSA_ILi16EEEEEENS_10bfloat16_tENS5_IJlSB_lEEESJ_SK_NS4_8TiledMMAINS4_8MMA_AtomIJNS4_4SM904GMMA27MMA_64x32x16_F32BF16BF16_SSILNSO_5MajorE0ELSQ_0ELNSO_7ScaleInE1ELSR_1EEEEEENS4_6LayoutINS5_IJNSA_ILi2EEESB_SB_EEENS5_IJSB_NSA_ILi0EEESX_EEEEENS5_IJNS4_10UnderscoreES10_S10_EEEEENS4_13SM90_TMA_LOADENS4_14ComposedLayoutINS4_7SwizzleILi1ELi4ELi3EEENS4_18smem_ptr_flag_bitsILi16EEENSU_INS5_IJNSA_ILi8EEESH_EEENS5_IJSH_SB_EEEEEEEvNS4_8identityES13_S1D_vS1E_EENS_8epilogue10collective6detail29Sm90TmaWarpSpecializedAdapterINS1H_15DefaultEpilogueISJ_SK_SK_NS1G_6thread17LinearCombinationISJ_Li1EffLNS1L_9ScaleType4KindE0ELNS_15FloatRoundStyleE2ESJ_EENS1_15EpilogueDefaultEEEEEvvEEEEvNT_6ParamsE,"ax",@progbits
	.align	128
.text._ZN7cutlass13device_kernelINS_4gemm6kernel13GemmUniversalIN4cute5tupleIJiiiiEEENS1_10collective13CollectiveMmaINS1_34MainloopSm90TmaGmmaWarpSpecializedILi32ENS5_IJNS4_1CILi1EEESB_SB_EEENS1_35KernelTmaWarpSpecializedCooperativeEEENS5_IJNSA_ILi192EEENSA_ILi32EEENSA_ILi16EEEEEENS_10bfloat16_tENS5_IJlSB_lEEESJ_SK_NS4_8TiledMMAINS4_8MMA_AtomIJNS4_4SM904GMMA27MMA_64x32x16_F32BF16BF16_SSILNSO_5MajorE0ELSQ_0ELNSO_7ScaleInE1ELSR_1EEEEEENS4_6LayoutINS5_IJNSA_ILi2EEESB_SB_EEENS5_IJSB_NSA_ILi0EEESX_EEEEENS5_IJNS4_10UnderscoreES10_S10_EEEEENS4_13SM90_TMA_LOADENS4_14ComposedLayoutINS4_7SwizzleILi1ELi4ELi3EEENS4_18smem_ptr_flag_bitsILi16EEENSU_INS5_IJNSA_ILi8EEESH_EEENS5_IJSH_SB_EEEEEEEvNS4_8identityES13_S1D_vS1E_EENS_8epilogue10collective6detail29Sm90TmaWarpSpecializedAdapterINS1H_15DefaultEpilogueISJ_SK_SK_NS1G_6thread17LinearCombinationISJ_Li1EffLNS1L_9ScaleType4KindE0ELNS_15FloatRoundStyleE2ESJ_EENS1_15EpilogueDefaultEEEEEvvEEEEvNT_6ParamsE:
        .type           _ZN7cutlass13device_kernelINS_4gemm6kernel13GemmUniversalIN4cute5tupleIJiiiiEEENS1_10collective13CollectiveMmaINS1_34MainloopSm90TmaGmmaWarpSpecializedILi32ENS5_IJNS4_1CILi1EEESB_SB_EEENS1_35KernelTmaWarpSpecializedCooperativeEEENS5_IJNSA_ILi192EEENSA_ILi32EEENSA_ILi16EEEEEENS_10bfloat16_tENS5_IJlSB_lEEESJ_SK_NS4_8TiledMMAINS4_8MMA_AtomIJNS4_4SM904GMMA27MMA_64x32x16_F32BF16BF16_SSILNSO_5MajorE0ELSQ_0ELNSO_7ScaleInE1ELSR_1EEEEEENS4_6LayoutINS5_IJNSA_ILi2EEESB_SB_EEENS5_IJSB_NSA_ILi0EEESX_EEEEENS5_IJNS4_10UnderscoreES10_S10_EEEEENS4_13SM90_TMA_LOADENS4_14ComposedLayoutINS4_7SwizzleILi1ELi4ELi3EEENS4_18smem_ptr_flag_bitsILi16EEENSU_INS5_IJNSA_ILi8EEESH_EEENS5_IJSH_SB_EEEEEEEvNS4_8identityES13_S1D_vS1E_EENS_8epilogue10collective6detail29Sm90TmaWarpSpecializedAdapterINS1H_15DefaultEpilogueISJ_SK_SK_NS1G_6thread17LinearCombinationISJ_Li1EffLNS1L_9ScaleType4KindE0ELNS_15FloatRoundStyleE2ESJ_EENS1_15EpilogueDefaultEEEEEvvEEEEvNT_6ParamsE,@function
        .size           _ZN7cutlass13device_kernelINS_4gemm6kernel13GemmUniversalIN4cute5tupleIJiiiiEEENS1_10collective13CollectiveMmaINS1_34MainloopSm90TmaGmmaWarpSpecializedILi32ENS5_IJNS4_1CILi1EEESB_SB_EEENS1_35KernelTmaWarpSpecializedCooperativeEEENS5_IJNSA_ILi192EEENSA_ILi32EEENSA_ILi16EEEEEENS_10bfloat16_tENS5_IJlSB_lEEESJ_SK_NS4_8TiledMMAINS4_8MMA_AtomIJNS4_4SM904GMMA27MMA_64x32x16_F32BF16BF16_SSILNSO_5MajorE0ELSQ_0ELNSO_7ScaleInE1ELSR_1EEEEEENS4_6LayoutINS5_IJNSA_ILi2EEESB_SB_EEENS5_IJSB_NSA_ILi0EEESX_EEEEENS5_IJNS4_10UnderscoreES10_S10_EEEEENS4_13SM90_TMA_LOADENS4_14ComposedLayoutINS4_7SwizzleILi1ELi4ELi3EEENS4_18smem_ptr_flag_bitsILi16EEENSU_INS5_IJNSA_ILi8EEESH_EEENS5_IJSH_SB_EEEEEEEvNS4_8identityES13_S1D_vS1E_EENS_8epilogue10collective6detail29Sm90TmaWarpSpecializedAdapterINS1H_15DefaultEpilogueISJ_SK_SK_NS1G_6thread17LinearCombinationISJ_Li1EffLNS1L_9ScaleType4KindE0ELNS_15FloatRoundStyleE2ESJ_EENS1_15EpilogueDefaultEEEEEvvEEEEvNT_6ParamsE,(.L_x_187 - _ZN7cutlass13device_kernelINS_4gemm6kernel13GemmUniversalIN4cute5tupleIJiiiiEEENS1_10collective13CollectiveMmaINS1_34MainloopSm90TmaGmmaWarpSpecializedILi32ENS5_IJNS4_1CILi1EEESB_SB_EEENS1_35KernelTmaWarpSpecializedCooperativeEEENS5_IJNSA_ILi192EEENSA_ILi32EEENSA_ILi16EEEEEENS_10bfloat16_tENS5_IJlSB_lEEESJ_SK_NS4_8TiledMMAINS4_8MMA_AtomIJNS4_4SM904GMMA27MMA_64x32x16_F32BF16BF16_SSILNSO_5MajorE0ELSQ_0ELNSO_7ScaleInE1ELSR_1EEEEEENS4_6LayoutINS5_IJNSA_ILi2EEESB_SB_EEENS5_IJSB_NSA_ILi0EEESX_EEEEENS5_IJNS4_10UnderscoreES10_S10_EEEEENS4_13SM90_TMA_LOADENS4_14ComposedLayoutINS4_7SwizzleILi1ELi4ELi3EEENS4_18smem_ptr_flag_bitsILi16EEENSU_INS5_IJNSA_ILi8EEESH_EEENS5_IJSH_SB_EEEEEEEvNS4_8identityES13_S1D_vS1E_EENS_8epilogue10collective6detail29Sm90TmaWarpSpecializedAdapterINS1H_15DefaultEpilogueISJ_SK_SK_NS1G_6thread17LinearCombinationISJ_Li1EffLNS1L_9ScaleType4KindE0ELNS_15FloatRoundStyleE2ESJ_EENS1_15EpilogueDefaultEEEEEvvEEEEvNT_6ParamsE)
        .other          _ZN7cutlass13device_kernelINS_4gemm6kernel13GemmUniversalIN4cute5tupleIJiiiiEEENS1_10collective13CollectiveMmaINS1_34MainloopSm90TmaGmmaWarpSpecializedILi32ENS5_IJNS4_1CILi1EEESB_SB_EEENS1_35KernelTmaWarpSpecializedCooperativeEEENS5_IJNSA_ILi192EEENSA_ILi32EEENSA_ILi16EEEEEENS_10bfloat16_tENS5_IJlSB_lEEESJ_SK_NS4_8TiledMMAINS4_8MMA_AtomIJNS4_4SM904GMMA27MMA_64x32x16_F32BF16BF16_SSILNSO_5MajorE0ELSQ_0ELNSO_7ScaleInE1ELSR_1EEEEEENS4_6LayoutINS5_IJNSA_ILi2EEESB_SB_EEENS5_IJSB_NSA_ILi0EEESX_EEEEENS5_IJNS4_10UnderscoreES10_S10_EEEEENS4_13SM90_TMA_LOADENS4_14ComposedLayoutINS4_7SwizzleILi1ELi4ELi3EEENS4_18smem_ptr_flag_bitsILi16EEENSU_INS5_IJNSA_ILi8EEESH_EEENS5_IJSH_SB_EEEEEEEvNS4_8identityES13_S1D_vS1E_EENS_8epilogue10collective6detail29Sm90TmaWarpSpecializedAdapterINS1H_15DefaultEpilogueISJ_SK_SK_NS1G_6thread17LinearCombinationISJ_Li1EffLNS1L_9ScaleType4KindE0ELNS_15FloatRoundStyleE2ESJ_EENS1_15EpilogueDefaultEEEEEvvEEEEvNT_6ParamsE,@"STO_CUDA_ENTRY STV_DEFAULT"
_ZN7cutlass13device_kernelINS_4gemm6kernel13GemmUniversalIN4cute5tupleIJiiiiEEENS1_10collective13CollectiveMmaINS1_34MainloopSm90TmaGmmaWarpSpecializedILi32ENS5_IJNS4_1CILi1EEESB_SB_EEENS1_35KernelTmaWarpSpecializedCooperativeEEENS5_IJNSA_ILi192EEENSA_ILi32EEENSA_ILi16EEEEEENS_10bfloat16_tENS5_IJlSB_lEEESJ_SK_NS4_8TiledMMAINS4_8MMA_AtomIJNS4_4SM904GMMA27MMA_64x32x16_F32BF16BF16_SSILNSO_5MajorE0ELSQ_0ELNSO_7ScaleInE1ELSR_1EEEEEENS4_6LayoutINS5_IJNSA_ILi2EEESB_SB_EEENS5_IJSB_NSA_ILi0EEESX_EEEEENS5_IJNS4_10UnderscoreES10_S10_EEEEENS4_13SM90_TMA_LOADENS4_14ComposedLayoutINS4_7SwizzleILi1ELi4ELi3EEENS4_18smem_ptr_flag_bitsILi16EEENSU_INS5_IJNSA_ILi8EEESH_EEENS5_IJSH_SB_EEEEEEEvNS4_8identityES13_S1D_vS1E_EENS_8epilogue10collective6detail29Sm90TmaWarpSpecializedAdapterINS1H_15DefaultEpilogueISJ_SK_SK_NS1G_6thread17LinearCombinationISJ_Li1EffLNS1L_9ScaleType4KindE0ELNS_15FloatRoundStyleE2ESJ_EENS1_15EpilogueDefaultEEEEEvvEEEEvNT_6ParamsE:
[----:B------:R-:W0:Y:S01]  /*0000*/  LDC R1, c[0x0][0x28] ;  /* 0x00000a00ff017b82 */ /* 0x000e220000000800 */
[----:B------:R-:W1:Y:S01]  /*0010*/  S2R R4, SR_TID.X ;  /* 0x0000000000047919 */ /* 0x000e620000002100 */
[----:B------:R-:W-:Y:S01]  /*0020*/  ELECT P0, URZ, PT ;  /* 0x00000000003f782f */ /* 0x000fe20003800000 */
[----:B------:R-:W-:Y:S01]  /*0030*/  BSSY B0, `(.L_x_0) ;  /* 0x000000f000007945 */ /* 0x000fe20003800000 */
[--C-:B-1----:R-:W-:Y:S02]  /*0040*/  SHF.R.U32.HI R0, RZ, 0x5, R4.reuse ;  /* 0x00000005ff007819 */ /* 0x102fe40000011604 */
[----:B------:R-:W-:-:S03]  /*0050*/  SHF.R.U32.HI R14, RZ, 0x7, R4 ;  /* 0x00000007ff0e7819 */ /* 0x000fc60000011604 */
[----:B------:R-:W1:Y:S04]  /*0060*/  SHFL.IDX PT, R5, R0, RZ, 0x1f ;  /* 0x00001fff00057589 */ /* 0x000e6800000e0000 */
[----:B------:R2:W3:Y:S01]  /*0070*/  SHFL.IDX PT, R10, R14, RZ, 0x1f ;  /* 0x00001fff0e0a7589 */ /* 0x0004e200000e0000 */
[----:B-1----:R-:W-:-:S13]  /*0080*/  ISETP.NE.OR P0, PT, R5, RZ, !P0 ;  /* 0x000000ff0500720c */ /* 0x002fda0004705670 */
[----:B0-23--:R-:W-:Y:S05]  /*0090*/  @P0 BRA `(.L_x_1) ;  /* 0x0000000000200947 */ /* 0x00dfea0003800000 */
[----:B------:R-:W-:Y:S02]  /*00a0*/  ULDC.64 UR4, c[0x0][0x198] ;  /* 0x0000660000047ab9 */ /* 0x000fe40000000a00 */
[----:B------:R-:W-:Y:S02]  /*00b0*/  UIADD3 UR6, UP0, UR4, 0xf0, URZ ;  /* 0x000000f004067890 */ /* 0x000fe4000ff1e03f */
[----:B------:R-:W-:Y:S02]  /*00c0*/  UIADD3 UR4, UP1, UR4, 0x1f0, URZ ;  /* 0x000001f004047890 */ /* 0x000fe4000ff3e03f */
[----:B------:R-:W-:Y:S02]  /*00d0*/  UIADD3.X UR7, URZ, UR5, URZ, UP0, !UPT ;  /* 0x000000053f077290 */ /* 0x000fe400087fe43f */
[----:B------:R-:W-:-:S07]  /*00e0*/  UIADD3.X UR5, URZ, UR5, URZ, UP1, !UPT ;  /* 0x000000053f057290 */ /* 0x000fce0008ffe43f */
[----:B------:R0:W-:Y:S02]  /*00f0*/  UTMACCTL.PF [UR6] ;  /* 0x00000000060079b9 */ /* 0x0001e40008040000 */
[----:B------:R0:W-:Y:S02]  /*0100*/  UTMACCTL.PF [UR4] ;  /* 0x00000000040079b9 */ /* 0x0001e40008040000 */
[----:B0-----:R-:W-:Y:S01]  /*0110*/  NOP ;  /* 0x0000000000007918 */ /* 0x001fe20000000000 */
.L_x_1:
[----:B------:R-:W-:Y:S05]  /*0120*/  BSYNC B0 ;  /* 0x0000000000007941 */ /* 0x000fea0003800000 */
.L_x_0:
[----:B------:R-:W0:Y:S02]  /*0130*/  SHFL.IDX PT, R2, R0, RZ, 0x1f ;  /* 0x00001fff00027589 */ /* 0x000e2400000e0000 */
[----:B0-----:R-:W-:-:S13]  /*0140*/  ISETP.NE.AND P0, PT, R2, RZ, PT ;  /* 0x000000ff0200720c */ /* 0x001fda0003f05270 */
[----:B------:R-:W-:Y:S05]  /*0150*/  @P0 BRA `(.L_x_2) ;  /* 0x0000000400440947 */ /* 0x000fea0003800000 */
[----:B------:R-:W-:Y:S01]  /*0160*/  ELECT P0, URZ, PT ;  /* 0x00000000003f782f */ /* 0x000fe20003800000 */
[----:B------:R-:W-:-:S12]  /*0170*/  BSSY B0, `(.L_x_2) ;  /* 0x000004f000007945 */ /* 0x000fd80003800000 */
[----:B------:R-:W-:Y:S05]  /*0180*/  @!P0 BRA `(.L_x_3) ;  /* 0x0000000400348947 */ /* 0x000fea0003800000 */
[----:B------:R-:W0:Y:S01]  /*0190*/  S2UR UR8, SR_CgaCtaId ;  /* 0x00000000000879c3 */ /* 0x000e220000008800 */
[----:B------:R-:W-:Y:S01]  /*01a0*/  UMOV UR4, 0x400 ;  /* 0x0000040000047882 */ /* 0x000fe20000000000 */
[----:B------:R-:W-:Y:S01]  /*01b0*/  UMOV UR5, 0x1 ;  /* 0x0000000100057882 */ /* 0x000fe20000000000 */
[----:B------:R-:W-:Y:S02]  /*01c0*/  UMOV UR6, 0x100 ;  /* 0x0000010000067882 */ /* 0x000fe40000000000 */
[----:B------:R-:W-:-:S04]  /*01d0*/  UIADD3 UR6, -UR6, 0x100000, URZ ;  /* 0x0010000006067890 */ /* 0x000fc8000fffe13f */
[----:B------:R-:W-:Y:S02]  /*01e0*/  USHF.L.U32 UR7, UR6, 0xb, URZ ;  /* 0x0000000b06077899 */ /* 0x000fe4000800063f */
[----:B------:R-:W-:Y:S02]  /*01f0*/  USHF.L.U32 UR6, UR6, 0x1, URZ ;  /* 0x0000000106067899 */ /* 0x000fe4000800063f */
[----:B0-----:R-:W-:Y:S02]  /*0200*/  ULEA UR8, UR8, UR4, 0x18 ;  /* 0x0000000408087291 */ /* 0x001fe4000f8ec03f */
[----:B------:R-:W-:-:S04]  /*0210*/  UIADD3 UR4, -UR5, 0x100000, URZ ;  /* 0x0010000005047890 */ /* 0x000fc8000fffe13f */
[----:B------:R-:W-:Y:S02]  /*0220*/  USHF.L.U32 UR5, UR4, 0xb, URZ ;  /* 0x0000000b04057899 */ /* 0x000fe4000800063f */
[----:B------:R-:W-:Y:S01]  /*0230*/  USHF.L.U32 UR4, UR4, 0x1, URZ ;  /* 0x0000000104047899 */ /* 0x000fe2000800063f */
[----:B------:R-:W0:Y:S11]  /*0240*/  FENCE.VIEW.ASYNC.S ;  /* 0x00000000000073c6 */ /* 0x000e360000000000 */
[----:B0-----:R0:W1:Y:S01]  /*0250*/  SYNCS.EXCH.64 URZ, [UR8], UR4 ;  /* 0x00000004083f75b2 */ /* 0x0010620008000100 */
[----:B------:R0:W2:Y:S01]  /*0260*/  SYNCS.EXCH.64 URZ, [UR8+0x100], UR6 ;  /* 0x00010006083f75b2 */ /* 0x0000a20008000100 */
[----:B------:R0:W3:Y:S01]  /*0270*/  SYNCS.EXCH.64 URZ, [UR8+0x8], UR4 ;  /* 0x00000804083f75b2 */ /* 0x0000e20008000100 */
[----:B------:R0:W4:Y:S01]  /*0280*/  SYNCS.EXCH.64 URZ, [UR8+0x108], UR6 ;  /* 0x00010806083f75b2 */ /* 0x0001220008000100 */
[----:B------:R0:W0:Y:S01]  /*0290*/  SYNCS.EXCH.64 URZ, [UR8+0x10], UR4 ;  /* 0x00001004083f75b2 */ /* 0x0000220008000100 */
        /* <DEDUP_REMOVED lines=59> */
[----:B-1234-:R-:W-:Y:S01]  /*0650*/  NOP ;  /* 0x0000000000007918 */ /* 0x01efe20000000000 */
.L_x_3:
[----:B0-----:R-:W-:Y:S05]  /*0660*/  BSYNC B0 ;  /* 0x0000000000007941 */ /* 0x001fea0003800000 */
.L_x_2:
[----:B------:R-:W0:Y:S01]  /*0670*/  SHFL.IDX PT, R0, R0, RZ, 0x1f ;  /* 0x00001fff00007589 */ /* 0x000e2200000e0000 */
[----:B------:R-:W-:Y:S01]  /*0680*/  ELECT P0, URZ, PT ;  /* 0x00000000003f782f */ /* 0x000fe20003800000 */
[----:B------:R-:W1:Y:S01]  /*0690*/  LDC R2, c[0x0][0x65c] ;  /* 0x00019700ff027b82 */ /* 0x000e620000000800 */
[----:B------:R-:W-:Y:S01]  /*06a0*/  UMOV UR4, 0x20 ;  /* 0x0000002000047882 */ /* 0x000fe20000000000 */
[----:B------:R-:W2:Y:S01]  /*06b0*/  S2R R3, SR_CTAID.Y ;  /* 0x0000000000037919 */ /* 0x000ea20000002600 */
[----:B------:R-:W-:Y:S01]  /*06c0*/  NOP ;  /* 0x0000000000007918 */ /* 0x000fe20000000000 */
[----:B------:R-:W-:Y:S01]  /*06d0*/  ISETP.NE.AND P2, PT, R10, RZ, PT ;  /* 0x000000ff0a00720c */ /* 0x000fe20003f45270 */
[----:B------:R-:W-:Y:S01]  /*06e0*/  NOP ;  /* 0x0000000000007918 */ /* 0x000fe20000000000 */
[----:B------:R-:W3:Y:S01]  /*06f0*/  S2R R6, SR_CTAID.X ;  /* 0x0000000000067919 */ /* 0x000ee20000002500 */
[----:B------:R-:W-:Y:S01]  /*0700*/  IMAD.MOV.U32 R7, RZ, RZ, RZ ;  /* 0x000000ffff077224 */ /* 0x000fe200078e00ff */
[----:B0-----:R-:W-:-:S02]  /*0710*/  ISETP.NE.OR P0, PT, R0, RZ, !P0 ;  /* 0x000000ff0000720c */ /* 0x001fc40004705670 */
[----:B-1----:R-:W-:-:S04]  /*0720*/  ISETP.NE.AND P3, PT, R2, 0x1, PT ;  /* 0x000000010200780c */ /* 0x002fc80003f65270 */
[----:B------:R-:W-:Y:S02]  /*0730*/  P2R R0, PR, RZ, 0x8 ;  /* 0x00000008ff007803 */ /* 0x000fe40000000000 */
[----:B------:R-:W-:-:S04]  /*0740*/  SHF.R.S32.HI R0, RZ, 0x1f, R5 ;  /* 0x0000001fff007819 */ /* 0x000fc80000011405 */
[----:B------:R-:W-:Y:S01]  /*0750*/  LEA.HI R0, R0, R5, RZ, 0x2 ;  /* 0x0000000500007211 */ /* 0x000fe200078f10ff */
[----:B------:R-:W-:Y:S01]  /*0760*/  VOTEU.ALL UP0, P0 ;  /* 0x00000000003f7886 */ /* 0x000fe20000000000 */
[----:B------:R-:W-:Y:S01]  /*0770*/  VOTEU.ALL UP1, P0 ;  /* 0x00000000003f7886 */ /* 0x000fe20000020000 */
[----:B------:R-:W3:Y:S01]  /*0780*/  @P3 LDC R17, c[0x0][0x10] ;  /* 0x00000400ff113b82 */ /* 0x000ee20000000800 */
[----:B------:R-:W-:Y:S01]  /*0790*/  LOP3.LUT R0, R0, 0xfffffffc, RZ, 0xc0, !PT ;  /* 0xfffffffc00007812 */ /* 0x000fe200078ec0ff */
[----:B--2---:R-:W-:Y:S01]  /*07a0*/  @P3 IMAD.MOV.U32 R8, RZ, RZ, R3 ;  /* 0x000000ffff083224 */ /* 0x004fe200078e0003 */
[----:B------:R-:W-:Y:S01]  /*07b0*/  @!UP0 UMOV UR6, 0x400 ;  /* 0x0000040000068882 */ /* 0x000fe20000000000 */
[----:B------:R-:W-:-:S04]  /*07c0*/  @!UP0 UIADD3 UR4, -UR4, 0x100000, URZ ;  /* 0x0010000004048890 */ /* 0x000fc8000fffe13f */
[----:B------:R-:W-:Y:S02]  /*07d0*/  @!UP0 USHF.L.U32 UR5, UR4, 0xb, URZ ;  /* 0x0000000b04058899 */ /* 0x000fe4000800063f */
[----:B------:R-:W-:Y:S01]  /*07e0*/  @!UP0 USHF.L.U32 UR4, UR4, 0x1, URZ ;  /* 0x0000000104048899 */ /* 0x000fe2000800063f */
[----:B------:R-:W-:Y:S02]  /*07f0*/  @P3 IMAD.MOV.U32 R9, RZ, RZ, RZ ;  /* 0x000000ffff093224 */ /* 0x000fe400078e00ff */
[----:B------:R-:W-:Y:S01]  /*0800*/  IMAD.IADD R0, R5, 0x1, -R0 ;  /* 0x0000000105007824 */ /* 0x000fe200078e0a00 */
[----:B------:R-:W0:Y:S01]  /*0810*/  @!UP0 S2UR UR7, SR_CgaCtaId ;  /* 0x00000000000789c3 */ /* 0x000e220000008800 */
[----:B------:R-:W-:-:S03]  /*0820*/  @P3 IMAD.MOV.U32 R5, RZ, RZ, RZ ;  /* 0x000000ffff053224 */ /* 0x000fc600078e00ff */
[----:B------:R-:W-:-:S04]  /*0830*/  ISETP.NE.AND P1, PT, R0, 0x3, PT ;  /* 0x000000030000780c */ /* 0x000fc80003f25270 */
[----:B------:R-:W1:Y:S01]  /*0840*/  @!P3 LDC R11, c[0x0][0xc] ;  /* 0x00000300ff0bbb82 */ /* 0x000e620000000800 */
[----:B---3--:R-:W-:-:S04]  /*0850*/  @P3 IMAD.WIDE.U32 R16, R6, R17, R8 ;  /* 0x0000001106103225 */ /* 0x008fc800078e0008 */
[----:B------:R-:W-:Y:S01]  /*0860*/  @P3 IMAD.IADD R17, R17, 0x1, R5 ;  /* 0x0000000111113824 */ /* 0x000fe200078e0205 */
[----:B------:R-:W-:Y:S01]  /*0870*/  LOP3.LUT R5, R4, 0x7f, RZ, 0xc0, !PT ;  /* 0x0000007f04057812 */ /* 0x000fe200078ec0ff */
[----:B0-----:R-:W-:Y:S01]  /*0880*/  @!UP0 ULEA UR8, UR7, UR6, 0x18 ;  /* 0x0000000607088291 */ /* 0x001fe2000f8ec03f */
[----:B------:R-:W-:Y:S02]  /*0890*/  VOTEU.ALL UP0, P0 ;  /* 0x00000000003f7886 */ /* 0x000fe40000000000 */
[----:B------:R-:W-:Y:S01]  /*08a0*/  ULDC UR6, c[0x0][0xc] ;  /* 0x0000030000067ab9 */ /* 0x000fe20000000800 */
[----:B------:R-:W-:Y:S01]  /*08b0*/  ISETP.EQ.OR P0, PT, R0, RZ, !P1 ;  /* 0x000000ff0000720c */ /* 0x000fe20004f02670 */
[----:B------:R-:W-:-:S03]  /*08c0*/  ULDC UR7, c[0x0][0x10] ;  /* 0x0000040000077ab9 */ /* 0x000fc60000000800 */
[C---:B------:R-:W-:Y:S01]  /*08d0*/  ISETP.EQ.AND P0, PT, R10.reuse, RZ, P0 ;  /* 0x000000ff0a00720c */ /* 0x040fe20000702270 */
[----:B------:R-:W-:Y:S02]  /*08e0*/  VIADD R10, R10, 0xffffffff ;  /* 0xffffffff0a0a7836 */ /* 0x000fe40000000000 */
[----:B-1----:R-:W-:Y:S01]  /*08f0*/  @!P3 IMAD.WIDE.U32 R8, R11, R3, R6 ;  /* 0x000000030b08b225 */ /* 0x002fe200078e0006 */
[----:B------:R-:W0:Y:S02]  /*0900*/  FENCE.VIEW.ASYNC.S ;  /* 0x00000000000073c6 */ /* 0x000e240000000000 */
[----:B0-----:R-:W0:Y:S01]  /*0910*/  @!UP0 SYNCS.EXCH.64 URZ, [UR8+0x210], UR4 ;  /* 0x00021004083f85b2 */ /* 0x001e220008000100 */
[----:B------:R-:W-:Y:S02]  /*0920*/  SEL R18, RZ, 0x1, !P0 ;  /* 0x00000001ff127807 */ /* 0x000fe40004000000 */
[----:B------:R-:W-:Y:S01]  /*0930*/  ISETP.GE.U32.AND P1, PT, R10, 0x2, PT ;  /* 0x000000020a00780c */ /* 0x000fe20003f26070 */
[----:B------:R-:W-:-:S02]  /*0940*/  @!P3 IMAD.MOV.U32 R16, RZ, RZ, R8 ;  /* 0x000000ffff10b224 */ /* 0x000fc400078e0008 */
[----:B------:R-:W-:Y:S01]  /*0950*/  @!P3 IMAD.MOV.U32 R17, RZ, RZ, R9 ;  /* 0x000000ffff11b224 */ /* 0x000fe200078e0009 */
[----:B------:R-:W-:Y:S01]  /*0960*/  SEL R18, R18, 0x2, P1 ;  /* 0x0000000212127807 */ /* 0x000fe20000800000 */
[----:B------:R1:W0:Y:S01]  /*0970*/  @!UP1 SYNCS.EXCH.64 URZ, [UR8+0x218], UR4 ;  /* 0x00021804083f95b2 */ /* 0x0002220008000100 */
[----:B------:R-:W-:Y:S01]  /*0980*/  NOP ;  /* 0x0000000000007918 */ /* 0x000fe20000000000 */
[----:B-1----:R-:W-:-:S03]  /*0990*/  UIMAD.WIDE.U32 UR4, UR6, UR7, URZ ;  /* 0x00000007060472a5 */ /* 0x002fc6000f8e003f */
[----:B------:R-:W-:Y:S02]  /*09a0*/  ULDC UR6, c[0x0][0x14] ;  /* 0x0000050000067ab9 */ /* 0x000fe40000000800 */
[----:B------:R-:W-:Y:S02]  /*09b0*/  UIMAD.WIDE.U32 UR36, UR4, UR6, URZ ;  /* 0x00000006042472a5 */ /* 0x000fe4000f8e003f */
[----:B------:R-:W-:-:S04]  /*09c0*/  UIMAD UR42, UR5, UR6, URZ ;  /* 0x00000006052a72a4 */ /* 0x000fc8000f8e023f */
[----:B------:R-:W-:Y:S01]  /*09d0*/  UIADD3 UR42, UR37, UR42, URZ ;  /* 0x0000002a252a7290 */ /* 0x000fe2000fffe03f */
[----:B0-----:R-:W-:Y:S06]  /*09e0*/  BAR.SYNC.DEFER_BLOCKING 0x0 ;  /* 0x0000000000007b1d */ /* 0x001fec0000010000 */
[----:B------:R-:W-:Y:S05]  /*09f0*/  @!P2 BRA `(.L_x_4) ;  /* 0x000000400034a947 */ /* 0x000fea0003800000 */
[----:B------:R-:W-:-:S13]  /*0a00*/  ISETP.GT.U32.AND P0, PT, R10, 0x1, PT ;  /* 0x000000010a00780c */ /* 0x000fda0003f04070 */
[----:B------:R-:W-:Y:S05]  /*0a10*/  @P0 EXIT ;  /* 0x000000000000094d */ /* 0x000fea0003800000 */
[----:B------:R-:W-:Y:S01]  /*0a20*/  ULDC.64 UR4, c[0x0][0x650] ;  /* 0x0001940000047ab9 */ /* 0x000fe20000000a00 */
[----:B------:R-:W-:Y:S01]  /*0a30*/  PRMT R0, RZ, 0x7610, R0 ;  /* 0x00007610ff007816 */ /* 0x000fe20000000000 */
[----:B------:R-:W-:Y:S01]  /*0a40*/  IMAD.MOV.U32 R71, RZ, RZ, -0x1 ;  /* 0xffffffffff477424 */ /* 0x000fe200078e00ff */
[----:B------:R-:W-:Y:S01]  /*0a50*/  ISETP.GE.U32.AND P0, PT, R16, UR4, PT ;  /* 0x0000000410007c0c */ /* 0x000fe2000bf06070 */
[----:B------:R-:W-:Y:S02]  /*0a60*/  IMAD.MOV.U32 R69, RZ, RZ, -0x1 ;  /* 0xffffffffff457424 */ /* 0x000fe400078e00ff */
[----:B------:R-:W-:Y:S01]  /*0a70*/  IMAD.MOV.U32 R19, RZ, RZ, -0x1 ;  /* 0xffffffffff137424 */ /* 0x000fe200078e00ff */
[----:B------:R-:W-:-:S13]  /*0a80*/  ISETP.GE.U32.AND.EX P0, PT, R17, UR5, PT, P0 ;  /* 0x0000000511007c0c */ /* 0x000fda000bf06100 */
[----:B------:R-:W-:Y:S05]  /*0a90*/  @P0 BRA `(.L_x_5) ;  /* 0x0000000400580947 */ /* 0x000fea0003800000 */
[----:B------:R-:W0:Y:S01]  /*0aa0*/  LDC.64 R20, c[0x0][0x628] ;  /* 0x00018a00ff147b82 */ /* 0x000e220000000a00 */
[----:B------:R-:W-:Y:S02]  /*0ab0*/  IMAD.MOV.U32 R8, RZ, RZ, R16 ;  /* 0x000000ffff087224 */ /* 0x000fe400078e0010 */
[----:B------:R-:W-:-:S05]  /*0ac0*/  IMAD.MOV.U32 R9, RZ, RZ, R17 ;  /* 0x000000ffff097224 */ /* 0x000fca00078e0011 */
[----:B------:R-:W1:Y:S08]  /*0ad0*/  LDC R0, c[0x0][0x630] ;  /* 0x00018c00ff007b82 */ /* 0x000e700000000800 */
[----:B------:R-:W2:Y:S01]  /*0ae0*/  LDC.64 R22, c[0x0][0x620] ;  /* 0x00018800ff167b82 */ /* 0x000ea20000000a00 */
[----:B0-----:R-:W-:-:S04]  /*0af0*/  ISETP.NE.U32.AND P0, PT, R20, RZ, PT ;  /* 0x000000ff1400720c */ /* 0x001fc80003f05070 */
[----:B------:R-:W-:-:S13]  /*0b00*/  ISETP.NE.AND.EX P0, PT, R21, RZ, PT, P0 ;  /* 0x000000ff1500720c */ /* 0x000fda0003f05300 */
[----:B-12---:R-:W-:Y:S05]  /*0b10*/  @!P0 BRA `(.L_x_6) ;  /* 0x0000000000288947 */ /* 0x006fea0003800000 */
[----:B------:R-:W0:Y:S02]  /*0b20*/  LDC R13, c[0x0][0x634] ;  /* 0x00018d00ff0d7b82 */ /* 0x000e240000000800 */
[----:B0-----:R-:W-:-:S05]  /*0b30*/  IADD3 R13, P0, R16, R13, RZ ;  /* 0x0000000d100d7210 */ /* 0x001fca0007f1e0ff */
[----:B------:R-:W-:-:S04]  /*0b40*/  IMAD.X R15, RZ, RZ, R17, P0 ;  /* 0x000000ffff0f7224 */ /* 0x000fc800000e0611 */
[----:B------:R-:W-:-:S04]  /*0b50*/  IMAD.WIDE.U32 R8, R15, R20, RZ ;  /* 0x000000140f087225 */ /* 0x000fc800078e00ff */
[----:B------:R-:W-:-:S04]  /*0b60*/  IMAD.WIDE.U32 R10, P0, R13, R21, R8 ;  /* 0x000000150d0a7225 */ /* 0x000fc80007800008 */
[----:B------:R-:W-:-:S04]  /*0b70*/  IMAD.WIDE.U32 R8, R13, R20, RZ ;  /* 0x000000140d087225 */ /* 0x000fc800078e00ff */
[----:B------:R-:W-:Y:S01]  /*0b80*/  IMAD.X R13, RZ, RZ, RZ, P0 ;  /* 0x000000ffff0d7224 */ /* 0x000fe200000e06ff */
[----:B------:R-:W-:Y:S01]  /*0b90*/  IADD3 RZ, P0, R9, R10, RZ ;  /* 0x0000000a09ff7210 */ /* 0x000fe20007f1e0ff */
[----:B------:R-:W-:-:S04]  /*0ba0*/  IMAD.MOV.U32 R12, RZ, RZ, R11 ;  /* 0x000000ffff0c7224 */ /* 0x000fc800078e000b */
[----:B------:R-:W-:-:S08]  /*0bb0*/  IMAD.WIDE.U32.X R8, R15, R21, R12, P0 ;  /* 0x000000150f087225 */ /* 0x000fd000000e040c */
.L_x_6:
[-CC-:B------:R-:W-:Y:S01]  /*0bc0*/  SHF.R.U64 R25, R8, R0.reuse, R9.reuse ;  /* 0x0000000008197219 */ /* 0x180fe20000001209 */
[----:B------:R-:W0:Y:S01]  /*0bd0*/  LDC R12, c[0x0][0x618] ;  /* 0x00018600ff0c7b82 */ /* 0x000e220000000800 */
[----:B------:R-:W-:Y:S01]  /*0be0*/  SHF.R.U32.HI R7, RZ, R0, R9 ;  /* 0x00000000ff077219 */ /* 0x000fe20000011609 */
[----:B------:R-:W-:Y:S01]  /*0bf0*/  ULDC UR4, c[0x0][0x150] ;  /* 0x0000540000047ab9 */ /* 0x000fe20000000800 */
[----:B------:R-:W-:Y:S02]  /*0c00*/  IADD3 R11, P0, RZ, -R25, RZ ;  /* 0x80000019ff0b7210 */ /* 0x000fe40007f1e0ff */
[----:B------:R-:W-:-:S03]  /*0c10*/  I2FP.F32.U32 R0, R6 ;  /* 0x0000000600007245 */ /* 0x000fc60000201000 */
[----:B------:R-:W1:Y:S01]  /*0c20*/  LDC.64 R30, c[0x0][0x640] ;  /* 0x00019000ff1e7b82 */ /* 0x000e620000000a00 */
[----:B------:R-:W-:Y:S02]  /*0c30*/  IMAD.X R13, RZ, RZ, ~R7, P0 ;  /* 0x000000ffff0d7224 */ /* 0x000fe400000e0e07 */
[----:B------:R-:W-:Y:S01]  /*0c40*/  FMUL R0, R0, UR4 ;  /* 0x0000000400007c20 */ /* 0x000fe20008400000 */
[----:B------:R-:W-:Y:S01]  /*0c50*/  IMAD.WIDE.U32 R8, R11, R22, R16 ;  /* 0x000000160b087225 */ /* 0x000fe200078e0010 */
[----:B------:R-:W-:-:S03]  /*0c60*/  ULDC UR4, c[0x0][0x154] ;  /* 0x0000550000047ab9 */ /* 0x000fc60000000800 */
[----:B------:R-:W-:Y:S01]  /*0c70*/  IMAD R10, R13, R22, RZ ;  /* 0x000000160d0a7224 */ /* 0x000fe200078e02ff */
[----:B------:R-:W2:Y:S01]  /*0c80*/  LDC R7, c[0x0][0x144] ;  /* 0x00005100ff077b82 */ /* 0x000ea20000000800 */
[----:B------:R-:W3:Y:S02]  /*0c90*/  F2I.U32.TRUNC.NTZ R0, R0 ;  /* 0x0000000000007305 */ /* 0x000ee4000020f000 */
[----:B------:R-:W-:-:S04]  /*0ca0*/  IMAD R11, R11, R23, R10 ;  /* 0x000000170b0b7224 */ /* 0x000fc800078e020a */
[----:B------:R-:W-:Y:S01]  /*0cb0*/  IMAD.IADD R9, R9, 0x1, R11 ;  /* 0x0000000109097824 */ /* 0x000fe200078e020b */
[----:B------:R-:W4:Y:S01]  /*0cc0*/  LDC R24, c[0x0][0x608] ;  /* 0x00018200ff187b82 */ /* 0x000f220000000800 */
[----:B------:R-:W-:-:S03]  /*0cd0*/  IMAD.MOV.U32 R11, RZ, RZ, -0x1 ;  /* 0xffffffffff0b7424 */ /* 0x000fc600078e00ff */
[-CC-:B0-----:R-:W-:Y:S02]  /*0ce0*/  SHF.R.U64 R22, R8, R12.reuse, R9.reuse ;  /* 0x0000000c08167219 */ /* 0x181fe40000001209 */
[----:B------:R-:W-:Y:S02]  /*0cf0*/  I2FP.F32.U32 R8, R3 ;  /* 0x0000000300087245 */ /* 0x000fe40000201000 */
[----:B------:R-:W0:Y:S01]  /*0d00*/  LDC R28, c[0x0][0x658] ;  /* 0x00019600ff1c7b82 */ /* 0x000e220000000800 */
[----:B-1----:R-:W-:Y:S01]  /*0d10*/  ISETP.NE.U32.AND P0, PT, R30, RZ, PT ;  /* 0x000000ff1e00720c */ /* 0x002fe20003f05070 */
[----:B---3--:R-:W-:Y:S02]  /*0d20*/  IMAD.MOV R10, RZ, RZ, -R0 ;  /* 0x000000ffff0a7224 */ /* 0x008fe400078e0a00 */
[----:B------:R-:W-:Y:S01]  /*0d30*/  FMUL R8, R8, UR4 ;  /* 0x0000000408087c20 */ /* 0x000fe20008400000 */
[----:B------:R-:W-:Y:S02]  /*0d40*/  SHF.R.U32.HI R9, RZ, R12, R9 ;  /* 0x0000000cff097219 */ /* 0x000fe40000011609 */
[----:B------:R-:W-:Y:S01]  /*0d50*/  ISETP.NE.AND.EX P0, PT, R31, RZ, PT, P0 ;  /* 0x000000ff1f00720c */ /* 0x000fe20003f05300 */
[----:B------:R1:W3:Y:S01]  /*0d60*/  F2I.U32.TRUNC.NTZ R15, R8 ;  /* 0x00000008000f7305 */ /* 0x0002e2000020f000 */
[----:B------:R-:W1:Y:S01]  /*0d70*/  LDC R20, c[0x0][0x148] ;  /* 0x00005200ff147b82 */ /* 0x000e620000000800 */
[----:B--2---:R-:W-:-:S07]  /*0d80*/  IMAD R0, R7, R10, R6 ;  /* 0x0000000a07007224 */ /* 0x004fce00078e0206 */
[----:B------:R-:W2:Y:S01]  /*0d90*/  LDC R26, c[0x0][0x600] ;  /* 0x00018000ff1a7b82 */ /* 0x000ea20000000800 */
[-CC-:B----4-:R-:W-:Y:S02]  /*0da0*/  SHF.R.U64 R32, R22, R24.reuse, R9.reuse ;  /* 0x0000001816207219 */ /* 0x190fe40000001209 */
[----:B------:R-:W-:Y:S01]  /*0db0*/  SHF.R.U32.HI R7, RZ, R24, R9 ;  /* 0x00000018ff077219 */ /* 0x000fe20000011609 */
[----:B------:R-:W-:-:S04]  /*0dc0*/  IMAD.MOV.U32 R9, RZ, RZ, 0x1 ;  /* 0x00000001ff097424 */ /* 0x000fc800078e00ff */
[----:B------:R-:W4:Y:S01]  /*0dd0*/  LDC R21, c[0x0][0x648] ;  /* 0x00019200ff157b82 */ /* 0x000f220000000800 */
[-C--:B0-----:R-:W-:Y:S02]  /*0de0*/  SHF.L.U32 R6, R11, R28.reuse, RZ ;  /* 0x0000001c0b067219 */ /* 0x081fe400000006ff */
[--C-:B------:R-:W-:Y:S02]  /*0df0*/  SHF.R.U64 R24, R32, R28, R7.reuse ;  /* 0x0000001c20187219 */ /* 0x100fe40000001207 */
[----:B------:R-:W-:Y:S02]  /*0e00*/  LOP3.LUT R13, RZ, R6, RZ, 0x33, !PT ;  /* 0x00000006ff0d7212 */ /* 0x000fe400078e33ff */
[-C--:B------:R-:W-:Y:S01]  /*0e10*/  SHF.R.U32.HI R7, RZ, R28.reuse, R7 ;  /* 0x0000001cff077219 */ /* 0x080fe20000011607 */
[----:B------:R-:W0:Y:S01]  /*0e20*/  LDC R23, c[0x0][0x638] ;  /* 0x00018e00ff177b82 */ /* 0x000e220000000800 */
[----:B------:R-:W-:Y:S01]  /*0e30*/  SHF.L.U32 R12, R9, R28, RZ ;  /* 0x0000001c090c7219 */ /* 0x000fe200000006ff */
[----:B------:R-:W-:-:S06]  /*0e40*/  IMAD.MOV.U32 R6, RZ, RZ, R24 ;  /* 0x000000ffff067224 */ /* 0x000fcc00078e0018 */
[----:B------:R-:W0:Y:S01]  /*0e50*/  LDC R71, c[0x0][0x610] ;  /* 0x00018400ff477b82 */ /* 0x000e220000000800 */
[----:B-1-3--:R-:W-:Y:S05]  /*0e60*/  @!P0 BRA `(.L_x_7) ;  /* 0x0000000000288947 */ /* 0x00afea0003800000 */
[----:B------:R-:W1:Y:S02]  /*0e70*/  LDC R11, c[0x0][0x64c] ;  /* 0x00019300ff0b7b82 */ /* 0x000e640000000800 */
[----:B-1----:R-:W-:-:S05]  /*0e80*/  IADD3 R11, P0, R24, R11, RZ ;  /* 0x0000000b180b7210 */ /* 0x002fca0007f1e0ff */
        /* <DEDUP_REMOVED lines=8> */
.L_x_7:
[----:B----4-:R-:W-:Y:S01]  /*0f10*/  SHF.R.U64 R6, R6, R21, R7 ;  /* 0x0000001506067219 */ /* 0x010fe20000001207 */
[----:B--2---:R-:W-:Y:S01]  /*0f20*/  VIADD R7, R26, 0xffffffff ;  /* 0xffffffff1a077836 */ /* 0x004fe20000000000 */
[----:B------:R-:W-:Y:S01]  /*0f30*/  LOP3.LUT R13, R32, R13, RZ, 0xc0, !PT ;  /* 0x0000000d200d7212 */ /* 0x000fe200078ec0ff */
[----:B------:R-:W-:Y:S02]  /*0f40*/  IMAD.MOV R15, RZ, RZ, -R15 ;  /* 0x000000ffff0f7224 */ /* 0x000fe400078e0a0f */
[----:B------:R-:W-:Y:S02]  /*0f50*/  IMAD.MOV R8, RZ, RZ, -R6 ;  /* 0x000000ffff087224 */ /* 0x000fe400078e0a06 */
[----:B------:R-:W-:Y:S01]  /*0f60*/  IMAD R13, R12, R6, R13 ;  /* 0x000000060c0d7224 */ /* 0x000fe200078e020d */
[----:B------:R-:W-:Y:S01]  /*0f70*/  LOP3.LUT R6, R22, R7, RZ, 0xc0, !PT ;  /* 0x0000000716067212 */ /* 0x000fe200078ec0ff */
[----:B------:R-:W-:Y:S02]  /*0f80*/  @P3 IMAD R0, R20, R15, R3 ;  /* 0x0000000f14003224 */ /* 0x000fe400078e0203 */
[----:B0-----:R-:W-:-:S02]  /*0f90*/  IMAD R3, R8, R23, R24 ;  /* 0x0000001708037224 */ /* 0x001fc400078e0218 */
[----:B------:R-:W-:Y:S02]  /*0fa0*/  IMAD R71, R13, R71, R0 ;  /* 0x000000470d477224 */ /* 0x000fe400078e0200 */
[----:B------:R-:W-:Y:S02]  /*0fb0*/  IMAD R6, R3, R26, R6 ;  /* 0x0000001a03067224 */ /* 0x000fe400078e0206 */
[----:B------:R-:W-:Y:S02]  /*0fc0*/  IMAD.MOV.U32 R0, RZ, RZ, 0x1 ;  /* 0x00000001ff007424 */ /* 0x000fe400078e00ff */
[----:B------:R-:W-:Y:S01]  /*0fd0*/  IMAD.MOV.U32 R19, RZ, RZ, R25 ;  /* 0x000000ffff137224 */ /* 0x000fe200078e0019 */
[----:B------:R-:W-:Y:S02]  /*0fe0*/  SEL R69, R6, R71, !P3 ;  /* 0x0000004706457207 */ /* 0x000fe40005800000 */
[----:B------:R-:W-:-:S07]  /*0ff0*/  SEL R71, R71, R6, !P3 ;  /* 0x0000000647477207 */ /* 0x000fce0005800000 */
.L_x_5:
[----:B------:R-:W-:-:S08]  /*1000*/  NOP ;  /* 0x0000000000007918 */ /* 0x000fd00000000000 */
[----:B------:R-:W0:Y:S02]  /*1010*/  USETMAXREG.TRY_ALLOC.CTAPOOL UP0, 0xe8 ;  /* 0x000000e8000079c8 */ /* 0x000e240008000600 */
[----:B0-----:R-:W-:-:S13]  /*1020*/  PLOP3.LUT P0, PT, PT, PT, UP0, 0x80, 0x0 ;  /* 0x000000000000781c */ /* 0x001fda0003f0f008 */
[----:B------:R-:W-:Y:S05]  /*1030*/  @!P0 BRA `(.L_x_5) ;  /* 0xfffffffc00f08947 */ /* 0x000fea000383ffff */
[----:B------:R-:W-:Y:S01]  /*1040*/  ULDC.64 UR4, c[0x0][0x598] ;  /* 0x0001660000047ab9 */ /* 0x000fe20000000a00 */
[----:B------:R-:W-:Y:S01]  /*1050*/  ULDC.64 UR38, c[0x0][0x208] ;  /* 0x0000820000267ab9 */ /* 0x000fe20000000a00 */
[----:B------:R-:W-:-:S04]  /*1060*/  ISETP.NE.U32.AND P0, PT, RZ, UR4, PT ;  /* 0x00000004ff007c0c */ /* 0x000fc8000bf05070 */
[----:B------:R-:W-:-:S13]  /*1070*/  ISETP.NE.AND.EX P0, PT, RZ, UR5, PT, P0 ;  /* 0x00000005ff007c0c */ /* 0x000fda000bf05300 */
[----:B------:R-:W-:Y:S05]  /*1080*/  @!P0 BRA `(.L_x_8) ;  /* 0x00000000001c8947 */ /* 0x000fea0003800000 */
[----:B------:R-:W0:Y:S02]  /*1090*/  LDC.64 R6, c[0x0][0x598] ;  /* 0x00016600ff067b82 */ /* 0x000e240000000a00 */
[----:B0-----:R-:W2:Y:S02]  /*10a0*/  LDG.E.64 R6, desc[UR38][R6.64] ;  /* 0x0000002606067981 */ /* 0x001ea4000c1e1b00 */
[----:B--2---:R-:W-:-:S04]  /*10b0*/  ISETP.NE.U32.AND P0, PT, R6, RZ, PT ;  /* 0x000000ff0600720c */ /* 0x004fc80003f05070 */
[----:B------:R-:W-:-:S13]  /*10c0*/  ISETP.NE.AND.EX P0, PT, R7, RZ, PT, P0 ;  /* 0x000000ff0700720c */ /* 0x000fda0003f05300 */
[----:B------:R-:W-:Y:S05]  /*10d0*/  @!P0 BRA `(.L_x_8) ;  /* 0x0000000000088947 */ /* 0x000fea0003800000 */
[----:B------:R0:W5:Y:S01]  /*10e0*/  LD.E R56, desc[UR38][R6.64] ;  /* 0x0000002606387980 */ /* 0x000162000c101900 */
[----:B------:R-:W-:Y:S05]  /*10f0*/  BRA `(.L_x_9) ;  /* 0x0000000000247947 */ /* 0x000fea0003800000 */
.L_x_8:
[----:B------:R-:W-:Y:S02]  /*1100*/  ULDC.64 UR4, c[0x0][0x588] ;  /* 0x0001620000047ab9 */ /* 0x000fe40000000a00 */
[----:B------:R-:W-:-:S04]  /*1110*/  ISETP.NE.U32.AND P0, PT, RZ, UR4, PT ;  /* 0x00000004ff007c0c */ /* 0x000fc8000bf05070 */
[----:B------:R-:W-:-:S13]  /*1120*/  ISETP.NE.AND.EX P0, PT, RZ, UR5, PT, P0 ;  /* 0x00000005ff007c0c */ /* 0x000fda000bf05300 */
[----:B------:R-:W-:Y:S05]  /*1130*/  @!P0 BRA `(.L_x_10) ;  /* 0x00000000000c8947 */ /* 0x000fea0003800000 */
[----:B------:R-:W0:Y:S02]  /*1140*/  LDC.64 R56, c[0x0][0x588] ;  /* 0x00016200ff387b82 */ /* 0x000e240000000a00 */
[----:B0-----:R1:W5:Y:S01]  /*1150*/  LDG.E R56, desc[UR38][R56.64] ;  /* 0x0000002638387981 */ /* 0x001362000c1e1900 */
[----:B------:R-:W-:Y:S05]  /*1160*/  BRA `(.L_x_9) ;  /* 0x0000000000087947 */ /* 0x000fea0003800000 */
.L_x_10:
[----:B------:R-:W-:Y:S02]  /*1170*/  ULDC UR4, c[0x0][0x580] ;  /* 0x0001600000047ab9 */ /* 0x000fe40000000800 */
[----:B------:R-:W-:-:S07]  /*1180*/  IMAD.U32 R56, RZ, RZ, UR4 ;  /* 0x00000004ff387e24 */ /* 0x000fce000f8e00ff */
.L_x_9:
[----:B------:R-:W-:Y:S02]  /*1190*/  ULDC.64 UR4, c[0x0][0x5a0] ;  /* 0x0001680000047ab9 */ /* 0x000fe40000000a00 */
[----:B------:R-:W-:-:S04]  /*11a0*/  ISETP.NE.U32.AND P0, PT, RZ, UR4, PT ;  /* 0x00000004ff007c0c */ /* 0x000fc8000bf05070 */
[----:B------:R-:W-:-:S13]  /*11b0*/  ISETP.NE.AND.EX P0, PT, RZ, UR5, PT, P0 ;  /* 0x00000005ff007c0c */ /* 0x000fda000bf05300 */
[----:B------:R-:W-:Y:S05]  /*11c0*/  @!P0 BRA `(.L_x_11) ;  /* 0x00000000001c8947 */ /* 0x000fea0003800000 */
[----:B0-----:R-:W0:Y:S02]  /*11d0*/  LDC.64 R6, c[0x0][0x5a0] ;  /* 0x00016800ff067b82 */ /* 0x001e240000000a00 */
[----:B0-----:R-:W2:Y:S02]  /*11e0*/  LDG.E.64 R6, desc[UR38][R6.64] ;  /* 0x0000002606067981 */ /* 0x001ea4000c1e1b00 */
[----:B--2---:R-:W-:-:S04]  /*11f0*/  ISETP.NE.U32.AND P0, PT, R6, RZ, PT ;  /* 0x000000ff0600720c */ /* 0x004fc80003f05070 */
[----:B------:R-:W-:-:S13]  /*1200*/  ISETP.NE.AND.EX P0, PT, R7, RZ, PT, P0 ;  /* 0x000000ff0700720c */ /* 0x000fda0003f05300 */
[----:B------:R-:W-:Y:S05]  /*1210*/  @!P0 BRA `(.L_x_11) ;  /* 0x0000000000088947 */ /* 0x000fea0003800000 */
[----:B-1----:R0:W5:Y:S01]  /*1220*/  LD.E R57, desc[UR38][R6.64] ;  /* 0x0000002606397980 */ /* 0x002162000c101900 */
[----:B------:R-:W-:Y:S05]  /*1230*/  BRA `(.L_x_12) ;  /* 0x0000000000247947 */ /* 0x000fea0003800000 */
.L_x_11:
[----:B------:R-:W-:Y:S02]  /*1240*/  ULDC.64 UR4, c[0x0][0x590] ;  /* 0x0001640000047ab9 */ /* 0x000fe40000000a00 */
[----:B------:R-:W-:-:S04]  /*1250*/  ISETP.NE.U32.AND P0, PT, RZ, UR4, PT ;  /* 0x00000004ff007c0c */ /* 0x000fc8000bf05070 */
[----:B------:R-:W-:-:S13]  /*1260*/  ISETP.NE.AND.EX P0, PT, RZ, UR5, PT, P0 ;  /* 0x00000005ff007c0c */ /* 0x000fda000bf05300 */
[----:B------:R-:W-:Y:S05]  /*1270*/  @!P0 BRA `(.L_x_13) ;  /* 0x00000000000c8947 */ /* 0x000fea0003800000 */
[----:B0-----:R-:W1:Y:S02]  /*1280*/  LDC.64 R6, c[0x0][0x590] ;  /* 0x00016400ff067b82 */ /* 0x001e640000000a00 */
[----:B-1----:R1:W5:Y:S01]  /*1290*/  LDG.E R57, desc[UR38][R6.64] ;  /* 0x0000002606397981 */ /* 0x002362000c1e1900 */
[----:B------:R-:W-:Y:S05]  /*12a0*/  BRA `(.L_x_12) ;  /* 0x0000000000087947 */ /* 0x000fea0003800000 */
.L_x_13:
[----:B------:R-:W-:Y:S02]  /*12b0*/  ULDC UR4, c[0x0][0x584] ;  /* 0x0001610000047ab9 */ /* 0x000fe40000000800 */
[----:B-1----:R-:W-:-:S07]  /*12c0*/  IMAD.U32 R57, RZ, RZ, UR4 ;  /* 0x00000004ff397e24 */ /* 0x002fce000f8e00ff */
.L_x_12:
[----:B------:R-:W-:-:S13]  /*12d0*/  LOP3.LUT P0, RZ, R0, 0xff, RZ, 0xc0, !PT ;  /* 0x000000ff00ff7812 */ /* 0x000fda000780c0ff */
[----:B------:R-:W-:Y:S05]  /*12e0*/  @!P0 EXIT ;  /* 0x000000000000894d */ /* 0x000fea0003800000 */
[----:B01----:R-:W0:Y:S01]  /*12f0*/  LDC.64 R6, c[0x0][0x5c8] ;  /* 0x00017200ff067b82 */ /* 0x003e220000000a00 */
[----:B------:R-:W-:Y:S01]  /*1300*/  ULDC.64 UR4, c[0x0][0x288] ;  /* 0x0000a20000047ab9 */ /* 0x000fe20000000a00 */
[----:B------:R-:W-:Y:S01]  /*1310*/  LOP3.LUT R14, R14, 0x1, RZ, 0xc0, !PT ;  /* 0x000000010e0e7812 */ /* 0x000fe200078ec0ff */
[----:B------:R-:W-:Y:S01]  /*1320*/  IMAD.U32 R3, RZ, RZ, UR4 ;  /* 0x00000004ff037e24 */ /* 0x000fe2000f8e00ff */
[----:B------:R-:W-:Y:S01]  /*1330*/  UIADD3 UR4, UR5, 0xf, URZ ;  /* 0x0000000f05047890 */ /* 0x000fe2000fffe03f */
[----:B------:R-:W-:Y:S01]  /*1340*/  SHF.R.U32.HI R0, RZ, 0x2, R4 ;  /* 0x00000002ff007819 */ /* 0x000fe20000011604 */
[----:B------:R-:W-:Y:S01]  /*1350*/  IMAD.MOV.U32 R8, RZ, RZ, 0x1 ;  /* 0x00000001ff087424 */ /* 0x000fe200078e00ff */
[----:B------:R-:W-:Y:S01]  /*1360*/  SHF.R.U32.HI R5, RZ, 0x1, R5 ;  /* 0x00000001ff057819 */ /* 0x000fe20000011605 */
[----:B------:R-:W1:Y:S01]  /*1370*/  LDC R59, c[0x0][0x658] ;  /* 0x00019600ff3b7b82 */ /* 0x000e620000000800 */
[----:B------:R-:W-:Y:S01]  /*1380*/  USHF.R.S32.HI UR5, URZ, 0x1f, UR4 ;  /* 0x0000001f3f057899 */ /* 0x000fe20008011404 */
[----:B------:R-:W-:Y:S01]  /*1390*/  LOP3.LUT R58, R4, 0x3, RZ, 0xc0, !PT ;  /* 0x00000003043a7812 */ /* 0x000fe200078ec0ff */
[----:B------:R-:W-:Y:S01]  /*13a0*/  IMAD.SHL.U32 R9, R14, 0x40, RZ ;  /* 0x000000400e097824 */ /* 0x000fe200078e00ff */
[----:B------:R-:W-:Y:S01]  /*13b0*/  LOP3.LUT R0, R0, 0x7, RZ, 0xc0, !PT ;  /* 0x0000000700007812 */ /* 0x000fe200078ec0ff */
[----:B------:R-:W-:Y:S01]  /*13c0*/  ULEA.HI UR5, UR5, UR4, URZ, 0x4 ;  /* 0x0000000405057291 */ /* 0x000fe2000f8f203f */
[----:B------:R-:W-:Y:S01]  /*13d0*/  LOP3.LUT R5, R5, 0x30, RZ, 0xc0, !PT ;  /* 0x0000003005057812 */ /* 0x000fe200078ec0ff */
[----:B------:R-:W-:Y:S01]  /*13e0*/  IMAD R58, R58, -0x2, R3 ;  /* 0xfffffffe3a3a7824 */ /* 0x000fe200078e0203 */
[----:B------:R-:W2:Y:S01]  /*13f0*/  LDC R64, c[0x0][0x600] ;  /* 0x00018000ff407b82 */ /* 0x000ea20000000800 */
[--C-:B------:R-:W-:Y:S01]  /*1400*/  LOP3.LUT R22, R9, 0x40, R0.reuse, 0xe2, !PT ;  /* 0x0000004009167812 */ /* 0x100fe200078ee200 */
[----:B------:R-:W-:Y:S01]  /*1410*/  USHF.R.S32.HI UR43, URZ, 0x4, UR5 ;  /* 0x000000043f2b7899 */ /* 0x000fe20008011405 */
[-C--:B------:R-:W-:Y:S01]  /*1420*/  IADD3 R3, RZ, -R5.reuse, -R0 ;  /* 0x80000005ff037210 */ /* 0x080fe20007ffe800 */
[----:B------:R-:W-:Y:S01]  /*1430*/  IMAD.MOV.U32 R0, RZ, RZ, -0x1 ;  /* 0xffffffffff007424 */ /* 0x000fe200078e00ff */
[----:B------:R-:W-:Y:S01]  /*1440*/  LOP3.LUT R63, R4, 0x80, RZ, 0xc0, !PT ;  /* 0x00000080043f7812 */ /* 0x000fe200078ec0ff */
[----:B------:R-:W-:Y:S01]  /*1450*/  UISETP.LT.AND UP0, UPT, UR43, 0x1, UPT ;  /* 0x000000012b00788c */ /* 0x000fe2000bf01270 */
[----:B------:R-:W-:Y:S01]  /*1460*/  LOP3.LUT R22, R22, R5, RZ, 0xfc, !PT ;  /* 0x0000000516167212 */ /* 0x000fe200078efcff */
[C---:B0-----:R-:W-:Y:S01]  /*1470*/  IMAD.SHL.U32 R67, R6.reuse, 0x80, RZ ;  /* 0x0000008006437824 */ /* 0x041fe200078e00ff */
[----:B------:R-:W-:Y:S01]  /*1480*/  SHF.L.U64.HI R66, R6, 0x7, R7 ;  /* 0x0000000706427819 */ /* 0x000fe20000010207 */
[----:B------:R-:W-:Y:S01]  /*1490*/  IMAD R3, R14, -0x40, R3 ;  /* 0xffffffc00e037824 */ /* 0x000fe200078e0203 */
[----:B------:R-:W-:Y:S01]  /*14a0*/  ULDC UR4, c[0x0][0x284] ;  /* 0x0000a10000047ab9 */ /* 0x000fe20000000800 */
[----:B------:R-:W-:Y:S01]  /*14b0*/  USEL UR44, UR43, 0x1, UP0 ;  /* 0x000000012b2c7887 */ /* 0x000fe20008000000 */
[C---:B------:R-:W-:Y:S01]  /*14c0*/  SHF.L.U64.HI R66, R67.reuse, 0x1, R66 ;  /* 0x0000000143427819 */ /* 0x040fe20000010242 */
[C---:B------:R-:W-:Y:S01]  /*14d0*/  IMAD.SHL.U32 R61, R6.reuse, 0x8, RZ ;  /* 0x00000008063d7824 */ /* 0x040fe200078e00ff */
[----:B------:R-:W-:Y:S01]  /*14e0*/  SHF.L.U64.HI R60, R6, 0x3, R7 ;  /* 0x00000003063c7819 */ /* 0x000fe20000010207 */
[----:B------:R-:W-:Y:S01]  /*14f0*/  IMAD.SHL.U32 R62, R4, 0x2, RZ ;  /* 0x00000002043e7824 */ /* 0x000fe200078e00ff */
[-C--:B-1----:R-:W-:Y:S01]  /*1500*/  SHF.L.U32 R0, R0, R59.reuse, RZ ;  /* 0x0000003b00007219 */ /* 0x082fe200000006ff */
[----:B------:R-:W-:Y:S01]  /*1510*/  IMAD.SHL.U32 R67, R67, 0x2, RZ ;  /* 0x0000000243437824 */ /* 0x000fe200078e00ff */
[----:B------:R-:W-:Y:S01]  /*1520*/  SHF.L.U32 R59, R8, R59, RZ ;  /* 0x0000003b083b7219 */ /* 0x000fe200000006ff */
[----:B------:R-:W-:Y:S01]  /*1530*/  VIADD R68, R3, UR4 ;  /* 0x0000000403447c36 */ /* 0x000fe20008000000 */
[----:B------:R-:W-:Y:S01]  /*1540*/  LOP3.LUT R80, R18, 0x1, RZ, 0xfc, !PT ;  /* 0x0000000112507812 */ /* 0x000fe200078efcff */
[----:B------:R-:W-:Y:S01]  /*1550*/  IMAD.MOV.U32 R23, RZ, RZ, RZ ;  /* 0x000000ffff177224 */ /* 0x000fe200078e00ff */
[----:B------:R-:W-:Y:S01]  /*1560*/  SHF.R.U32.HI R63, RZ, 0x7, R63 ;  /* 0x00000007ff3f7819 */ /* 0x000fe2000001163f */
[----:B--2---:R-:W-:Y:S01]  /*1570*/  VIADD R64, R64, 0xffffffff ;  /* 0xffffffff40407836 */ /* 0x004fe20000000000 */
[----:B------:R-:W-:Y:S01]  /*1580*/  LOP3.LUT R65, RZ, R0, RZ, 0x33, !PT ;  /* 0x00000000ff417212 */ /* 0x000fe200078e33ff */
[----:B------:R-:W-:Y:S01]  /*1590*/  UIADD3 UR44, UR43, -UR44, URZ ;  /* 0x8000002c2b2c7290 */ /* 0x000fe2000fffe03f */
[----:B------:R-:W-:Y:S01]  /*15a0*/  UMOV UR40, URZ ;  /* 0x0000003f00287c82 */ /* 0x000fe20008000000 */
[----:B------:R-:W-:-:S10]  /*15b0*/  UMOV UR41, URZ ;  /* 0x0000003f00297c82 */ /* 0x000fd40008000000 */
.L_x_95:
[----:B0-----:R-:W0:Y:S01]  /*15c0*/  SHFL.IDX PT, R0, R63, RZ, 0x1f ;  /* 0x00001fff3f007589 */ /* 0x001e2200000e0000 */
[----:B-1----:R-:W1:Y:S01]  /*15d0*/  S2UR UR6, SR_CgaCtaId ;  /* 0x00000000000679c3 */ /* 0x002e620000008800 */
[----:B------:R-:W-:Y:S01]  /*15e0*/  UMOV UR45, 0x400 ;  /* 0x00000400002d7882 */ /* 0x000fe20000000000 */
[----:B0-----:R-:W-:Y:S01]  /*15f0*/  R2UR UR4, R0 ;  /* 0x00000000000472ca */ /* 0x001fe200000e0000 */
[----:B-1----:R-:W-:-:S12]  /*1600*/  ULEA UR45, UR6, UR45, 0x18 ;  /* 0x0000002d062d7291 */ /* 0x002fd8000f8ec03f */
[----:B------:R-:W-:-:S04]  /*1610*/  ULEA.HI UR5, UR4, UR4, URZ, 0x1 ;  /* 0x0000000404057291 */ /* 0x000fc8000f8f083f */
[----:B------:R-:W-:-:S04]  /*1620*/  ULOP3.LUT UR5, UR5, 0x1ffffe, URZ, 0xc0, !UPT ;  /* 0x001ffffe05057892 */ /* 0x000fc8000f8ec03f */
[----:B------:R-:W-:-:S03]  /*1630*/  UIADD3 UR5, UR4, -UR5, URZ ;  /* 0x8000000504057290 */ /* 0x000fc6000fffe03f */
[----:B------:R-:W-:Y:S01]  /*1640*/  ULDC UR4, c[0x0][0x28c] ;  /* 0x0000a30000047ab9 */ /* 0x000fe20000000800 */
[----:B------:R-:W-:Y:S01]  /*1650*/  ULEA UR5, UR5, UR45, 0xb ;  /* 0x0000002d05057291 */ /* 0x000fe2000f8e583f */
[----:B------:R-:W-:-:S03]  /*1660*/  ISETP.LT.AND P0, PT, RZ, UR4, PT ;  /* 0x00000004ff007c0c */ /* 0x000fc6000bf01270 */
[----:B------:R-:W-:-:S04]  /*1670*/  UIADD3 UR5, UR5, 0x300, URZ ;  /* 0x0000030005057890 */ /* 0x000fc8000fffe03f */
[----:B------:R-:W-:-:S04]  /*1680*/  USHF.R.U32.HI UR5, URZ, 0x4, UR5 ;  /* 0x000000043f057899 */ /* 0x000fc80008011605 */
[----:B------:R-:W-:-:S04]  /*1690*/  ULOP3.LUT UR5, UR5, 0x3fff, URZ, 0xc0, !UPT ;  /* 0x00003fff05057892 */ /* 0x000fc8000f8ec03f */
[----:B------:R-:W-:Y:S01]  /*16a0*/  ULOP3.LUT UR46, UR5, 0x10000, URZ, 0xfc, !UPT ;  /* 0x00010000052e7892 */ /* 0x000fe2000f8efc3f */
[----:B--2345:R-:W-:Y:S11]  /*16b0*/  @P0 BRA `(.L_x_14) ;  /* 0x0000000000400947 */ /* 0x03cff60003800000 */
[----:B------:R-:W-:Y:S01]  /*16c0*/  MOV R0, 0x0 ;  /* 0x0000000000007802 */ /* 0x000fe20000000f00 */
[----:B------:R-:W-:Y:S01]  /*16d0*/  ULDC.64 UR4, c[0x4][0x68] ;  /* 0x01001a0000047ab9 */ /* 0x000fe20000000a00 */
[----:B------:R-:W-:Y:S01]  /*16e0*/  ULDC.64 UR6, c[0x4][0x8] ;  /* 0x0100020000067ab9 */ /* 0x000fe20000000a00 */
[----:B------:R-:W-:Y:S01]  /*16f0*/  IMAD.U32 R4, RZ, RZ, UR4 ;  /* 0x00000004ff047e24 */ /* 0x000fe2000f8e00ff */
[----:B------:R0:W1:Y:S01]  /*1700*/  LDC.64 R14, c[0x4][R0] ;  /* 0x01000000000e7b82 */ /* 0x0000620000000a00 */
[----:B------:R-:W-:Y:S01]  /*1710*/  IMAD.U32 R5, RZ, RZ, UR5 ;  /* 0x00000005ff057e24 */ /* 0x000fe2000f8e00ff */
[----:B------:R-:W-:Y:S01]  /*1720*/  ULDC.64 UR4, c[0x4][0x70] ;  /* 0x01001c0000047ab9 */ /* 0x000fe20000000a00 */
[----:B------:R-:W-:Y:S02]  /*1730*/  IMAD.U32 R10, RZ, RZ, UR6 ;  /* 0x00000006ff0a7e24 */ /* 0x000fe4000f8e00ff */
[----:B------:R-:W-:Y:S02]  /*1740*/  IMAD.U32 R6, RZ, RZ, UR4 ;  /* 0x00000004ff067e24 */ /* 0x000fe4000f8e00ff */
[----:B------:R-:W-:-:S02]  /*1750*/  IMAD.U32 R7, RZ, RZ, UR5 ;  /* 0x00000005ff077e24 */ /* 0x000fc4000f8e00ff */
[----:B------:R-:W-:Y:S02]  /*1760*/  IMAD.U32 R11, RZ, RZ, UR7 ;  /* 0x00000007ff0b7e24 */ /* 0x000fe4000f8e00ff */
[----:B------:R-:W-:Y:S02]  /*1770*/  IMAD.MOV.U32 R8, RZ, RZ, 0x1e1 ;  /* 0x000001e1ff087424 */ /* 0x000fe400078e00ff */
[----:B------:R-:W-:Y:S02]  /*1780*/  IMAD.MOV.U32 R12, RZ, RZ, 0x1 ;  /* 0x00000001ff0c7424 */ /* 0x000fe400078e00ff */
[----:B0-----:R-:W-:-:S07]  /*1790*/  IMAD.MOV.U32 R13, RZ, RZ, RZ ;  /* 0x000000ffff0d7224 */ /* 0x001fce00078e00ff */
[----:B------:R-:W-:-:S07]  /*17a0*/  LEPC R20, `(.L_x_14) ;  /* 0x000000001014794e */ /* 0x000fce0000000000 */
[----:B-1---5:R-:W-:Y:S05]  /*17b0*/  CALL.ABS.NOINC R14 ;  /* 0x000000000e007343 */ /* 0x022fea0003c00000 */
.L_x_14:
[----:B------:R-:W-:-:S13]  /*17c0*/  ISETP.NE.AND P0, PT, R80, 0x3, PT ;  /* 0x000000035000780c */ /* 0x000fda0003f05270 */
[----:B------:R-:W-:Y:S05]  /*17d0*/  @!P0 BRA `(.L_x_15) ;  /* 0x0000000000048947 */ /* 0x000fea0003800000 */
[----:B------:R-:W-:Y:S01]  /*17e0*/  BPT.TRAP 0x1 ;  /* 0x000000040000795c */ /* 0x000fe20000300000 */
.L_x_15:
[----:B------:R-:W-:Y:S02]  /*17f0*/  IMAD.U32 R3, RZ, RZ, UR41 ;  /* 0x00000029ff037e24 */ /* 0x000fe4000f8e00ff */
[----:B------:R-:W-:-:S03]  /*1800*/  IMAD.U32 R0, RZ, RZ, UR40 ;  /* 0x00000028ff007e24 */ /* 0x000fc6000f8e00ff */
[----:B------:R-:W-:Y:S02]  /*1810*/  LEA R3, R3, UR45, 0x3 ;  /* 0x0000002d03037c11 */ /* 0x000fe4000f8e18ff */
[----:B------:R-:W-:-:S04]  /*1820*/  SHF.L.U32 R0, R0, 0x1f, RZ ;  /* 0x0000001f00007819 */ /* 0x000fc800000006ff */
[----:B------:R0:W1:Y:S01]  /*1830*/  SYNCS.PHASECHK.TRANS64.TRYWAIT P1, [R3+URZ], R0 ;  /* 0x00000000030075a7 */ /* 0x000062000802017f */
[----:B------:R-:W-:Y:S05]  /*1840*/  @!P0 BRA `(.L_x_16) ;  /* 0x0000000000048947 */ /* 0x000fea0003800000 */
[----:B------:R-:W-:Y:S01]  /*1850*/  BPT.TRAP 0x1 ;  /* 0x000000040000795c */ /* 0x000fe20000300000 */
.L_x_16:
[----:B------:R-:W-:-:S05]  /*1860*/  IMAD.U32 R4, RZ, RZ, UR44 ;  /* 0x0000002cff047e24 */ /* 0x000fca000f8e00ff */
[----:B------:R-:W-:Y:S01]  /*1870*/  ISETP.GE.AND P2, PT, R4, 0x1, PT ;  /* 0x000000010400780c */ /* 0x000fe20003f46270 */
[----:B-1----:R-:W-:-:S12]  /*1880*/  @P1 BRA `(.L_x_17) ;  /* 0x0000000000081947 */ /* 0x002fd80003800000 */
[----:B------:R-:W1:Y:S02]  /*1890*/  SYNCS.PHASECHK.TRANS64.TRYWAIT P1, [R3+URZ], R0 ;  /* 0x00000000030075a7 */ /* 0x000e64000802017f */
[----:B-1----:R-:W-:Y:S05]  /*18a0*/  @!P1 BRA `(.L_x_18) ;  /* 0x0000005400f09947 */ /* 0x002fea0003800000 */
.L_x_17:
[----:B------:R-:W-:Y:S05]  /*18b0*/  WARPSYNC.ALL ;  /* 0x0000000000007948 */ /* 0x000fea0003800000 */
[----:B------:R-:W-:Y:S01]  /*18c0*/  UIADD3 UR4, UR45, 0x30300, URZ ;  /* 0x000303002d047890 */ /* 0x000fe2000fffe03f */
[----:B------:R-:W-:Y:S01]  /*18d0*/  WARPGROUP.ARRIVE ;  /* 0x00000000000079c5 */ /* 0x000fe20000000000 */
[----:B------:R-:W-:Y:S01]  /*18e0*/  UMOV UR5, 0xc0000010 ;  /* 0xc000001000057882 */ /* 0x000fe20000000000 */
[----:B------:R-:W-:Y:S01]  /*18f0*/  UMOV UR7, 0xc0000010 ;  /* 0xc000001000077882 */ /* 0x000fe20000000000 */
[----:B------:R-:W-:-:S04]  /*1900*/  USHF.R.U32.HI UR4, URZ, 0x4, UR4 ;  /* 0x000000043f047899 */ /* 0x000fc80008011604 */
[----:B------:R-:W-:-:S04]  /*1910*/  ULOP3.LUT UR4, UR4, 0x3fff, URZ, 0xc0, !UPT ;  /* 0x00003fff04047892 */ /* 0x000fc8000f8ec03f */
[----:B------:R-:W-:Y:S02]  /*1920*/  ULOP3.LUT UR11, UR4, 0x10000, URZ, 0xfc, !UPT ;  /* 0x00010000040b7892 */ /* 0x000fe4000f8efc3f */
[----:B------:R-:W-:Y:S02]  /*1930*/  UIMAD UR4, UR41, 0x180, UR46 ;  /* 0x00000180290478a4 */ /* 0x000fe4000f8e022e */
[----:B------:R-:W-:Y:S02]  /*1940*/  ULEA UR6, UR41, UR11, 0x6 ;  /* 0x0000000b29067291 */ /* 0x000fe4000f8e303f */
[----:B------:R-:W-:-:S07]  /*1950*/  UIADD3 UR8, UR4, 0x100, URZ ;  /* 0x0000010004087890 */ /* 0x000fce000fffe03f */
[----:B------:R-:W-:Y:S01]  /*1960*/  HGMMA.64x32x16.F32.BF16 R40, gdesc[UR4], RZ, !UPT, gsb0 ;  /* 0x00600000042879f0 */ /* 0x000fe2000c0018ff */
[----:B------:R-:W-:Y:S01]  /*1970*/  UMOV UR4, UR8 ;  /* 0x0000000800047c82 */ /* 0x000fe20008000000 */
[----:B------:R-:W-:Y:S01]  /*1980*/  UMOV UR5, 0xc0000010 ;  /* 0xc000001000057882 */ /* 0x000fe20000000000 */
[----:B------:R-:W-:Y:S02]  /*1990*/  WARPGROUP.DEPBAR.LE gsb0, 0x0 ;  /* 0x00008000000079c5 */ /* 0x000fe40000010000 */
[----:B------:R-:W-:-:S06]  /*19a0*/  WARPGROUP.ARRIVE ;  /* 0x00000000000079c5 */ /* 0x000fcc0000000000 */
[----:B------:R-:W-:Y:S03]  /*19b0*/  HGMMA.64x32x16.F32.BF16 R24, gdesc[UR4], RZ, !UPT, gsb0 ;  /* 0x00600000041879f0 */ /* 0x000fe6000c0018ff */
[----:B------:R-:W-:Y:S02]  /*19c0*/  WARPGROUP.DEPBAR.LE gsb0, 0x0 ;  /* 0x00008000000079c5 */ /* 0x000fe40000010000 */
[----:B------:R-:W-:Y:S05]  /*19d0*/  @!P2 BRA `(.L_x_19) ;  /* 0x0000000000cca947 */ /* 0x000fea0003800000 */
[----:B------:R-:W-:Y:S01]  /*19e0*/  UIADD3 UR4, UR41, 0x1, URZ ;  /* 0x0000000129047890 */ /* 0x000fe2000fffe03f */
[----:B01----:R-:W-:Y:S01]  /*19f0*/  IMAD.U32 R0, RZ, RZ, UR44 ;  /* 0x0000002cff007e24 */ /* 0x003fe2000f8e00ff */
[----:B------:R-:W-:Y:S02]  /*1a00*/  UMOV UR9, UR41 ;  /* 0x0000002900097c82 */ /* 0x000fe40008000000 */
[----:B------:R-:W-:-:S04]  /*1a10*/  UISETP.NE.AND UP0, UPT, UR4, 0x20, UPT ;  /* 0x000000200400788c */ /* 0x000fc8000bf05270 */
[----:B------:R-:W-:Y:S02]  /*1a20*/  USEL UR5, URZ, 0x1, UP0 ;  /* 0x000000013f057887 */ /* 0x000fe40008000000 */
[----:B------:R-:W-:Y:S02]  /*1a30*/  USEL UR8, UR4, URZ, UP0 ;  /* 0x0000003f04087287 */ /* 0x000fe40008000000 */
[----:B------:R-:W-:-:S06]  /*1a40*/  ULOP3.LUT UR5, UR40, UR5, URZ, 0x3c, !UPT ;  /* 0x0000000528057292 */ /* 0x000fcc000f8e3c3f */
[----:B------:R-:W-:-:S07]  /*1a50*/  IMAD.U32 R5, RZ, RZ, UR5 ;  /* 0x00000005ff057e24 */ /* 0x000fce000f8e00ff */
.L_x_26:
[----:B01----:R-:W-:Y:S05]  /*1a60*/  @!P0 BRA `(.L_x_20) ;  /* 0x0000000000048947 */ /* 0x003fea0003800000 */
[----:B------:R-:W-:Y:S01]  /*1a70*/  BPT.TRAP 0x1 ;  /* 0x000000040000795c */ /* 0x000fe20000300000 */
.L_x_20:
[----:B------:R-:W-:Y:S01]  /*1a80*/  ULEA UR4, UR8, UR45, 0x3 ;  /* 0x0000002d08047291 */ /* 0x000fe2000f8e183f */
[----:B------:R-:W-:-:S08]  /*1a90*/  SHF.L.U32 R3, R5, 0x1f, RZ ;  /* 0x0000001f05037819 */ /* 0x000fd000000006ff */
[----:B------:R0:W1:Y:S01]  /*1aa0*/  SYNCS.PHASECHK.TRANS64.TRYWAIT P1, [UR4], R3 ;  /* 0x00000003ff0075a7 */ /* 0x0000620008020144 */
[----:B------:R-:W-:Y:S05]  /*1ab0*/  @!P0 BRA `(.L_x_21) ;  /* 0x0000000000048947 */ /* 0x000fea0003800000 */
[----:B------:R-:W-:Y:S01]  /*1ac0*/  BPT.TRAP 0x1 ;  /* 0x000000040000795c */ /* 0x000fe20000300000 */
.L_x_21:
[----:B-1----:R-:W-:Y:S05]  /*1ad0*/  @P1 BRA `(.L_x_22) ;  /* 0x0000000000081947 */ /* 0x002fea0003800000 */
[----:B------:R-:W1:Y:S02]  /*1ae0*/  SYNCS.PHASECHK.TRANS64.TRYWAIT P1, [UR4], R3 ;  /* 0x00000003ff0075a7 */ /* 0x000e640008020144 */
[----:B-1----:R-:W-:Y:S05]  /*1af0*/  @!P1 BRA `(.L_x_23) ;  /* 0x0000005400709947 */ /* 0x002fea0003800000 */
.L_x_22:
[----:B------:R-:W-:Y:S01]  /*1b00*/  ULEA UR6, UR8, UR11, 0x6 ;  /* 0x0000000b08067291 */ /* 0x000fe2000f8e303f */
[----:B------:R-:W-:Y:S01]  /*1b10*/  WARPGROUP.ARRIVE ;  /* 0x00000000000079c5 */ /* 0x000fe20000000000 */
[----:B------:R-:W-:Y:S01]  /*1b20*/  UIMAD UR4, UR8, 0x180, UR46 ;  /* 0x00000180080478a4 */ /* 0x000fe2000f8e022e */
[----:B------:R-:W-:Y:S01]  /*1b30*/  UMOV UR7, 0xc0000010 ;  /* 0xc000001000077882 */ /* 0x000fe20000000000 */
[----:B------:R-:W-:Y:S02]  /*1b40*/  UMOV UR5, 0xc0000010 ;  /* 0xc000001000057882 */ /* 0x000fe40000000000 */
[----:B------:R-:W-:-:S05]  /*1b50*/  UIADD3 UR10, UR4, 0x100, URZ ;  /* 0x00000100040a7890 */ /* 0x000fca000fffe03f */
[----:B------:R-:W-:Y:S01]  /*1b60*/  HGMMA.64x32x16.F32.BF16 R40, gdesc[UR4], R40, gsb0 ;  /* 0x00600000042879f0 */ /* 0x000fe20008001828 */
[----:B------:R-:W-:Y:S01]  /*1b70*/  UMOV UR5, 0xc0000010 ;  /* 0xc000001000057882 */ /* 0x000fe20000000000 */
[----:B------:R-:W-:Y:S01]  /*1b80*/  UMOV UR4, UR10 ;  /* 0x0000000a00047c82 */ /* 0x000fe20008000000 */
[----:B------:R-:W-:Y:S02]  /*1b90*/  WARPGROUP.DEPBAR.LE gsb0, 0x0 ;  /* 0x00008000000079c5 */ /* 0x000fe40000010000 */
[----:B------:R-:W-:-:S06]  /*1ba0*/  WARPGROUP.ARRIVE ;  /* 0x00000000000079c5 */ /* 0x000fcc0000000000 */
[----:B------:R-:W-:Y:S03]  /*1bb0*/  HGMMA.64x32x16.F32.BF16 R24, gdesc[UR4], R24, gsb0 ;  /* 0x00600000041879f0 */ /* 0x000fe60008001818 */
[----:B------:R-:W-:Y:S02]  /*1bc0*/  WARPGROUP.DEPBAR.LE gsb0, 0x0 ;  /* 0x00008000000079c5 */ /* 0x000fe40000010000 */
[----:B------:R-:W-:Y:S05]  /*1bd0*/  @!P0 BRA `(.L_x_24) ;  /* 0x0000000000048947 */ /* 0x000fea0003800000 */
[----:B------:R-:W-:Y:S01]  /*1be0*/  BPT.TRAP 0x1 ;  /* 0x000000040000795c */ /* 0x000fe20000300000 */
.L_x_24:
[----:B------:R-:W-:Y:S01]  /*1bf0*/  ULEA UR4, UR9, UR45, 0x3 ;  /* 0x0000002d09047291 */ /* 0x000fe2000f8e183f */
[----:B------:R-:W-:-:S03]  /*1c00*/  ISETP.GT.U32.AND P1, PT, R18, 0x1, PT ;  /* 0x000000011200780c */ /* 0x000fc60003f24070 */
[----:B------:R-:W-:-:S04]  /*1c10*/  UIADD3 UR4, UR4, 0x100, URZ ;  /* 0x0000010004047890 */ /* 0x000fc8000fffe03f */
[----:B------:R-:W-:-:S09]  /*1c20*/  UPRMT UR4, URZ, 0x654, UR4 ;  /* 0x000006543f047896 */ /* 0x000fd20008000004 */
[----:B------:R-:W-:Y:S01]  /*1c30*/  SYNCS.ARRIVE.TRANS64.RED.A1T0 RZ, [UR4], RZ ;  /* 0x000000ffffff79a7 */ /* 0x000fe20008100404 */
[----:B------:R-:W-:Y:S05]  /*1c40*/  @P1 BRA `(.L_x_25) ;  /* 0x0000000000041947 */ /* 0x000fea0003800000 */
[----:B------:R-:W-:Y:S01]  /*1c50*/  BPT.TRAP 0x1 ;  /* 0x000000040000795c */ /* 0x000fe20000300000 */
.L_x_25:
[----:B------:R-:W-:Y:S01]  /*1c60*/  UIADD3 UR8, UR8, 0x1, URZ ;  /* 0x0000000108087890 */ /* 0x000fe2000fffe03f */
[C---:B------:R-:W-:Y:S01]  /*1c70*/  ISETP.GT.AND P1, PT, R0.reuse, 0x1, PT ;  /* 0x000000010000780c */ /* 0x040fe20003f24270 */
[----:B------:R-:W-:Y:S01]  /*1c80*/  UIADD3 UR9, UR9, 0x1, URZ ;  /* 0x0000000109097890 */ /* 0x000fe2000fffe03f */
[----:B------:R-:W-:Y:S01]  /*1c90*/  VIADD R0, R0, 0xffffffff ;  /* 0xffffffff00007836 */ /* 0x000fe20000000000 */
[----:B------:R-:W-:Y:S02]  /*1ca0*/  UISETP.NE.AND UP0, UPT, UR8, 0x20, UPT ;  /* 0x000000200800788c */ /* 0x000fe4000bf05270 */
[----:B------:R-:W-:Y:S02]  /*1cb0*/  UISETP.NE.AND UP1, UPT, UR9, 0x20, UPT ;  /* 0x000000200900788c */ /* 0x000fe4000bf25270 */
[----:B------:R-:W-:Y:S02]  /*1cc0*/  USEL UR4, URZ, 0x1, UP0 ;  /* 0x000000013f047887 */ /* 0x000fe40008000000 */
[----:B------:R-:W-:-:S02]  /*1cd0*/  USEL UR8, UR8, URZ, UP0 ;  /* 0x0000003f08087287 */ /* 0x000fc40008000000 */
[----:B------:R-:W-:Y:S02]  /*1ce0*/  USEL UR9, UR9, URZ, UP1 ;  /* 0x0000003f09097287 */ /* 0x000fe40008800000 */
[----:B------:R-:W-:Y:S01]  /*1cf0*/  LOP3.LUT R5, R5, UR4, RZ, 0x3c, !PT ;  /* 0x0000000405057c12 */ /* 0x000fe2000f8e3cff */
[----:B------:R-:W-:Y:S09]  /*1d00*/  @P1 BRA `(.L_x_26) ;  /* 0xfffffffc00541947 */ /* 0x000ff2000383ffff */
.L_x_19:
[----:B01----:R-:W0:Y:S02]  /*1d10*/  LDC R0, c[0x0][0x28c] ;  /* 0x0000a300ff007b82 */ /* 0x003e240000000800 */
[----:B0-----:R-:W-:-:S13]  /*1d20*/  ISETP.GE.AND P1, PT, R0, 0x1, PT ;  /* 0x000000010000780c */ /* 0x001fda0003f26270 */
[----:B------:R-:W-:Y:S05]  /*1d30*/  @!P1 BRA `(.L_x_27) ;  /* 0x00000000002c9947 */ /* 0x000fea0003800000 */
[----:B------:R-:W-:Y:S05]  /*1d40*/  @!P0 BRA `(.L_x_28) ;  /* 0x0000000000048947 */ /* 0x000fea0003800000 */
[----:B------:R-:W-:Y:S01]  /*1d50*/  BPT.TRAP 0x1 ;  /* 0x000000040000795c */ /* 0x000fe20000300000 */
.L_x_28:
[----:B------:R-:W-:Y:S01]  /*1d60*/  UIADD3 UR4, UR44, UR41, URZ ;  /* 0x000000292c047290 */ /* 0x000fe2000fffe03f */
[----:B------:R-:W-:-:S03]  /*1d70*/  ISETP.GT.U32.AND P0, PT, R18, 0x1, PT ;  /* 0x000000011200780c */ /* 0x000fc60003f04070 */
[----:B------:R-:W-:-:S04]  /*1d80*/  USHF.L.U32 UR4, UR4, 0x3, URZ ;  /* 0x0000000304047899 */ /* 0x000fc8000800063f */
[----:B------:R-:W-:-:S04]  /*1d90*/  ULOP3.LUT UR4, UR4, 0xf8, URZ, 0xc0, !UPT ;  /* 0x000000f804047892 */ /* 0x000fc8000f8ec03f */
[----:B------:R-:W-:-:S04]  /*1da0*/  UIADD3 UR4, UR45, 0x100, UR4 ;  /* 0x000001002d047890 */ /* 0x000fc8000fffe004 */
[----:B------:R-:W-:-:S09]  /*1db0*/  UPRMT UR4, URZ, 0x654, UR4 ;  /* 0x000006543f047896 */ /* 0x000fd20008000004 */
[----:B------:R-:W-:Y:S01]  /*1dc0*/  SYNCS.ARRIVE.TRANS64.RED.A1T0 RZ, [UR4], RZ ;  /* 0x000000ffffff79a7 */ /* 0x000fe20008100404 */
[----:B------:R-:W-:Y:S05]  /*1dd0*/  @P0 BRA `(.L_x_27) ;  /* 0x0000000000040947 */ /* 0x000fea0003800000 */
[----:B------:R-:W-:Y:S01]  /*1de0*/  BPT.TRAP 0x1 ;  /* 0x000000040000795c */ /* 0x000fe20000300000 */
.L_x_27:
[----:B------:R-:W-:Y:S01]  /*1df0*/  IMAD.SHL.U32 R3, R69, 0x20, RZ ;  /* 0x0000002045037824 */ /* 0x000fe200078e00ff */
[----:B------:R-:W-:Y:S01]  /*1e00*/  SHF.R.S32.HI R11, RZ, 0x1f, R19 ;  /* 0x0000001fff0b7819 */ /* 0x000fe20000011413 */
[----:B------:R-:W-:Y:S01]  /*1e10*/  ULDC UR6, c[0x0][0x288] ;  /* 0x0000a20000067ab9 */ /* 0x000fe20000000800 */
[----:B------:R-:W-:Y:S01]  /*1e20*/  ULDC.64 UR4, c[0x0][0x5d0] ;  /* 0x0001740000047ab9 */ /* 0x000fe20000000a00 */
[----:B------:R-:W-:Y:S01]  /*1e30*/  IMAD R69, R71, 0xc0, RZ ;  /* 0x000000c047457824 */ /* 0x000fe200078e02ff */
[----:B------:R-:W-:Y:S01]  /*1e40*/  LOP3.LUT R4, R3, 0x6, R62, 0xf8, !PT ;  /* 0x0000000603047812 */ /* 0x000fe200078ef83e */
[----:B------:R-:W-:Y:S01]  /*1e50*/  IMAD R0, R11, UR4, RZ ;  /* 0x000000040b007c24 */ /* 0x000fe2000f8e02ff */
[----:B------:R-:W-:Y:S02]  /*1e60*/  ISETP.GE.AND P0, PT, R3, UR6, PT ;  /* 0x0000000603007c0c */ /* 0x000fe4000bf06270 */
[----:B------:R-:W-:Y:S01]  /*1e70*/  SHF.R.S32.HI R5, RZ, 0x1f, R4 ;  /* 0x0000001fff057819 */ /* 0x000fe20000011404 */
[----:B------:R-:W-:-:S02]  /*1e80*/  IMAD R9, R19, UR5, R0 ;  /* 0x0000000513097c24 */ /* 0x000fc4000f8e0200 */
[----:B------:R-:W-:Y:S02]  /*1e90*/  IMAD.MOV.U32 R0, RZ, RZ, -0x1 ;  /* 0xffffffffff007424 */ /* 0x000fe400078e00ff */
[----:B------:R-:W-:Y:S01]  /*1ea0*/  IMAD.WIDE.U32 R6, R19, UR4, R4 ;  /* 0x0000000413067c25 */ /* 0x000fe2000f8e0004 */
[----:B------:R-:W-:Y:S02]  /*1eb0*/  ULDC UR4, c[0x0][0x284] ;  /* 0x0000a10000047ab9 */ /* 0x000fe40000000800 */
[----:B------:R-:W-:Y:S01]  /*1ec0*/  ISETP.GE.OR P0, PT, R69, UR4, P0 ;  /* 0x0000000445007c0c */ /* 0x000fe20008706670 */
[----:B------:R-:W-:-:S12]  /*1ed0*/  IMAD.IADD R7, R7, 0x1, R9 ;  /* 0x0000000107077824 */ /* 0x000fd800078e0209 */
[----:B------:R-:W-:Y:S05]  /*1ee0*/  @P0 BRA `(.L_x_29) ;  /* 0x00000024004c0947 */ /* 0x000fea0003800000 */
[----:B------:R-:W0:Y:S01]  /*1ef0*/  LDC.64 R12, c[0x0][0x5c8] ;  /* 0x00017200ff0c7b82 */ /* 0x000e220000000a00 */
[----:B-----5:R-:W-:Y:S01]  /*1f00*/  FSETP.NEU.AND P1, PT, R57, RZ, PT ;  /* 0x000000ff3900720b */ /* 0x020fe20003f2d000 */
[----:B------:R-:W-:Y:S01]  /*1f10*/  IMAD.WIDE R70, R71, 0xc0, R22 ;  /* 0x000000c047467825 */ /* 0x000fe200078e0216 */
[----:B------:R-:W-:Y:S03]  /*1f20*/  BSSY B0, `(.L_x_29) ;  /* 0x000024f000007945 */ /* 0x000fe60003800000 */
[----:B------:R-:W-:Y:S02]  /*1f30*/  IMAD.IADD R69, R68, 0x1, -R69 ;  /* 0x0000000144457824 */ /* 0x000fe400078e0a45 */
[----:B------:R-:W-:-:S03]  /*1f40*/  IMAD.IADD R3, R58, 0x1, -R3 ;  /* 0x000000013a037824 */ /* 0x000fc600078e0a03 */
[----:B------:R-:W-:-:S04]  /*1f50*/  ISETP.GT.AND P3, PT, R69, RZ, PT ;  /* 0x000000ff4500720c */ /* 0x000fc80003f64270 */
[----:B------:R-:W-:Y:S01]  /*1f60*/  ISETP.GT.AND P0, PT, R3, RZ, P3 ;  /* 0x000000ff0300720c */ /* 0x000fe20001f04270 */
[-C--:B0-----:R-:W-:Y:S02]  /*1f70*/  IMAD R8, R71, R12.reuse, RZ ;  /* 0x0000000c47087224 */ /* 0x081fe400078e02ff */
[----:B------:R-:W-:-:S04]  /*1f80*/  IMAD.WIDE.U32 R78, R70, R12, R6 ;  /* 0x0000000c464e7225 */ /* 0x000fc800078e0006 */
[----:B------:R-:W-:-:S04]  /*1f90*/  IMAD R7, R70, R13, R8 ;  /* 0x0000000d46077224 */ /* 0x000fc800078e0208 */
[----:B------:R-:W-:Y:S01]  /*1fa0*/  IMAD.IADD R83, R79, 0x1, R7 ;  /* 0x000000014f537824 */ /* 0x000fe200078e0207 */
[----:B------:R-:W-:Y:S06]  /*1fb0*/  @!P1 BRA `(.L_x_30) ;  /* 0x0000001800849947 */ /* 0x000fec0003800000 */
[----:B------:R-:W0:Y:S01]  /*1fc0*/  LDC.64 R8, c[0x0][0x5b8] ;  /* 0x00016e00ff087b82 */ /* 0x000e220000000a00 */
[----:B------:R-:W-:-:S07]  /*1fd0*/  ULDC.64 UR4, c[0x0][0x5c0] ;  /* 0x0001700000047ab9 */ /* 0x000fce0000000a00 */
[----:B------:R-:W1:Y:S08]  /*1fe0*/  LDC.64 R14, c[0x0][0x5b0] ;  /* 0x00016c00ff0e7b82 */ /* 0x000e700000000a00 */
[----:B------:R-:W2:Y:S01]  /*1ff0*/  LDC.64 R6, c[0x0][0x5a8] ;  /* 0x00016a00ff067b82 */ /* 0x000ea20000000a00 */
[----:B0-----:R-:W-:-:S04]  /*2000*/  IMAD R10, R11, R8, RZ ;  /* 0x000000080b0a7224 */ /* 0x001fc800078e02ff */
[C---:B------:R-:W-:Y:S02]  /*2010*/  IMAD R9, R19.reuse, R9, R10 ;  /* 0x0000000913097224 */ /* 0x040fe400078e020a */
[----:B------:R-:W-:-:S04]  /*2020*/  IMAD.WIDE.U32 R10, R19, R8, R4 ;  /* 0x00000008130a7225 */ /* 0x000fc800078e0004 */
[----:B-1----:R-:W-:Y:S02]  /*2030*/  IMAD R12, R71, R14, RZ ;  /* 0x0000000e470c7224 */ /* 0x002fe400078e02ff */
[----:B------:R-:W-:Y:S02]  /*2040*/  IMAD.IADD R13, R11, 0x1, R9 ;  /* 0x000000010b0d7824 */ /* 0x000fe400078e0209 */
[----:B------:R-:W-:Y:S02]  /*2050*/  IMAD R81, R70, R15, R12 ;  /* 0x0000000f46517224 */ /* 0x000fe400078e020c */
[----:B------:R-:W-:-:S04]  /*2060*/  IMAD.MOV.U32 R12, RZ, RZ, R10 ;  /* 0x000000ffff0c7224 */ /* 0x000fc800078e000a */
[----:B------:R-:W-:-:S04]  /*2070*/  IMAD.WIDE.U32 R20, R70, R14, R12 ;  /* 0x0000000e46147225 */ /* 0x000fc800078e000c */
[----:B------:R-:W-:Y:S01]  /*2080*/  IMAD.IADD R21, R21, 0x1, R81 ;  /* 0x0000000115157824 */ /* 0x000fe200078e0251 */
[----:B--2---:R-:W-:-:S04]  /*2090*/  LEA R72, P1, R20, R6, 0x1 ;  /* 0x0000000614487211 */ /* 0x004fc800078208ff */
[----:B------:R-:W-:-:S05]  /*20a0*/  LEA.HI.X R73, R20, R7, R21, 0x1, P1 ;  /* 0x0000000714497211 */ /* 0x000fca00008f0c15 */
[----:B------:R0:W2:Y:S01]  /*20b0*/  @P0 LDG.E.LTC128B.U16 R79, desc[UR38][R72.64] ;  /* 0x00000026484f0981 */ /* 0x0000a2000c1e1520 */
[----:B------:R-:W-:Y:S01]  /*20c0*/  IMAD.WIDE.U32 R74, R70, R14, R4 ;  /* 0x0000000e464a7225 */ /* 0x000fe200078e0004 */
[----:B------:R-:W-:Y:S03]  /*20d0*/  BSSY B1, `(.L_x_31) ;  /* 0x0000012000017945 */ /* 0x000fe60003800000 */
[----:B------:R-:W-:Y:S02]  /*20e0*/  IMAD.IADD R75, R81, 0x1, R75 ;  /* 0x00000001514b7824 */ /* 0x000fe400078e024b */
[----:B------:R-:W-:-:S04]  /*20f0*/  IMAD.WIDE.U32 R76, R19, R8, R74 ;  /* 0x00000008134c7225 */ /* 0x000fc800078e004a */
[----:B0-----:R-:W-:Y:S01]  /*2100*/  IMAD.SHL.U32 R72, R14, 0x8, RZ ;  /* 0x000000080e487824 */ /* 0x001fe200078e00ff */
[----:B------:R-:W-:Y:S01]  /*2110*/  LEA R74, P2, R76, R6, 0x1 ;  /* 0x000000064c4a7211 */ /* 0x000fe200078408ff */
[----:B--2---:R-:W-:-:S04]  /*2120*/  IMAD.U32 R20, R79, 0x10000, RZ ;  /* 0x000100004f147824 */ /* 0x004fc800078e00ff */
[----:B------:R-:W-:Y:S01]  /*2130*/  FMUL R21, R20, R57 ;  /* 0x0000003914157220 */ /* 0x000fe20000400000 */
[----:B------:R-:W-:-:S03]  /*2140*/  LEA R20, P1, R78, UR4, 0x1 ;  /* 0x000000044e147c11 */ /* 0x000fc6000f8208ff */
[----:B------:R-:W-:Y:S01]  /*2150*/  FFMA R21, R40, R56, R21 ;  /* 0x0000003828157223 */ /* 0x000fe20000000015 */
[----:B------:R-:W-:-:S04]  /*2160*/  IMAD.IADD R40, R9, 0x1, R77 ;  /* 0x0000000109287824 */ /* 0x000fc800078e024d */
[----:B------:R-:W-:Y:S02]  /*2170*/  F2FP.BF16.F32.PACK_AB R73, RZ, R21 ;  /* 0x00000015ff49723e */ /* 0x000fe400000010ff */
[----:B------:R-:W-:Y:S02]  /*2180*/  LEA.HI.X R21, R78, UR5, R83, 0x1, P1 ;  /* 0x000000054e157c11 */ /* 0x000fe400088f0c53 */
[----:B------:R-:W-:Y:S02]  /*2190*/  ISETP.GT.AND P1, PT, R3, 0x1, P3 ;  /* 0x000000010300780c */ /* 0x000fe40001f24270 */
[----:B------:R-:W-:Y:S01]  /*21a0*/  LEA.HI.X R75, R76, R7, R40, 0x1, P2 ;  /* 0x000000074c4b7211 */ /* 0x000fe200010f0c28 */
[----:B------:R0:W-:Y:S02]  /*21b0*/  @P0 STG.E.U16 desc[UR38][R20.64], R73 ;  /* 0x0000004914000986 */ /* 0x0001e4000c101526 */
[----:B0-----:R-:W-:-:S08]  /*21c0*/  SHF.L.U64.HI R73, R14, 0x3, R15 ;  /* 0x000000030e497819 */ /* 0x001fd0000001020f */
[----:B------:R-:W-:Y:S05]  /*21d0*/  @!P1 BRA `(.L_x_32) ;  /* 0x0000000000049947 */ /* 0x000fea0003800000 */
[----:B------:R0:W5:Y:S02]  /*21e0*/  LDG.E.LTC128B.U16 R79, desc[UR38][R74.64+0x2] ;  /* 0x000002264a4f7981 */ /* 0x000164000c1e1520 */
.L_x_32:
[----:B------:R-:W-:Y:S05]  /*21f0*/  BSYNC B1 ;  /* 0x0000000000017941 */ /* 0x000fea0003800000 */
.L_x_31:
[----:B-----5:R-:W-:Y:S01]  /*2200*/  IMAD.U32 R40, R79, 0x10000, RZ ;  /* 0x000100004f287824 */ /* 0x020fe200078e00ff */
[----:B------:R-:W-:Y:S01]  /*2210*/  ISETP.GT.AND P0, PT, R69, 0x8, PT ;  /* 0x000000084500780c */ /* 0x000fe20003f04270 */
[----:B------:R-:W-:-:S04]  /*2220*/  IMAD.WIDE.U32 R82, R70, R14, R72 ;  /* 0x0000000e46527225 */ /* 0x000fc800078e0048 */
[----:B------:R-:W-:Y:S01]  /*2230*/  FMUL R40, R40, R57 ;  /* 0x0000003928287220 */ /* 0x000fe20000400000 */
[----:B------:R-:W-:Y:S01]  /*2240*/  ISETP.GT.AND P2, PT, R3, RZ, P0 ;  /* 0x000000ff0300720c */ /* 0x000fe20000744270 */
[----:B------:R-:W-:Y:S01]  /*2250*/  IMAD.IADD R81, R81, 0x1, R83 ;  /* 0x0000000151517824 */ /* 0x000fe200078e0253 */
[----:B------:R-:W-:Y:S01]  /*2260*/  IADD3 R76, P4, R10, R82, RZ ;  /* 0x000000520a4c7210 */ /* 0x000fe20007f9e0ff */
[----:B------:R-:W-:-:S04]  /*2270*/  FFMA R41, R41, R56, R40 ;  /* 0x0000003829297223 */ /* 0x000fc80000000028 */
[----:B------:R-:W-:Y:S01]  /*2280*/  IMAD.X R77, R81, 0x1, R13, P4 ;  /* 0x00000001514d7824 */ /* 0x000fe200020e060d */
[----:B------:R-:W-:Y:S02]  /*2290*/  F2FP.BF16.F32.PACK_AB R78, RZ, R41 ;  /* 0x00000029ff4e723e */ /* 0x000fe400000010ff */
[----:B------:R-:W-:Y:S02]  /*22a0*/  LEA R40, P4, R76, R6, 0x1 ;  /* 0x000000064c287211 */ /* 0x000fe400078808ff */
[----:B------:R-:W-:Y:S02]  /*22b0*/  PRMT R83, R78, 0x7610, R83 ;  /* 0x000076104e537816 */ /* 0x000fe40000000053 */
[----:B------:R-:W-:Y:S02]  /*22c0*/  PRMT R78, R79, 0x7610, R78 ;  /* 0x000076104f4e7816 */ /* 0x000fe4000000004e */
[----:B------:R-:W-:Y:S01]  /*22d0*/  LEA.HI.X R41, R76, R7, R77, 0x1, P4 ;  /* 0x000000074c297211 */ /* 0x000fe200020f0c4d */
[----:B------:R1:W-:Y:S04]  /*22e0*/  @P1 STG.E.U16 desc[UR38][R20.64+0x2], R83 ;  /* 0x0000025314001986 */ /* 0x0003e8000c101526 */
[----:B------:R2:W3:Y:S01]  /*22f0*/  @P2 LDG.E.LTC128B.U16 R78, desc[UR38][R40.64] ;  /* 0x00000026284e2981 */ /* 0x0004e2000c1e1520 */
[----:B------:R-:W-:Y:S01]  /*2300*/  IADD3 R82, P1, R4, R82, RZ ;  /* 0x0000005204527210 */ /* 0x000fe20007f3e0ff */
[----:B------:R-:W-:Y:S01]  /*2310*/  IMAD.SHL.U32 R79, R61, 0x2, RZ ;  /* 0x000000023d4f7824 */ /* 0x000fe200078e00ff */
[----:B------:R-:W-:Y:S03]  /*2320*/  BSSY B1, `(.L_x_33) ;  /* 0x0000011000017945 */ /* 0x000fe60003800000 */
[----:B-1----:R-:W-:Y:S01]  /*2330*/  IMAD.X R83, R5, 0x1, R81, P1 ;  /* 0x0000000105537824 */ /* 0x002fe200008e0651 */
[----:B------:R-:W-:-:S02]  /*2340*/  SHF.L.U64.HI R81, R61, 0x1, R60 ;  /* 0x000000013d517819 */ /* 0x000fc4000001023c */
[----:B------:R-:W-:Y:S01]  /*2350*/  ISETP.GT.AND P1, PT, R3, 0x1, P0 ;  /* 0x000000010300780c */ /* 0x000fe20000724270 */
[----:B------:R-:W-:-:S03]  /*2360*/  IMAD.WIDE.U32 R82, R19, R8, R82 ;  /* 0x0000000813527225 */ /* 0x000fc600078e0052 */
[----:B--2---:R-:W-:Y:S01]  /*2370*/  LEA R40, P5, R82, R6, 0x1 ;  /* 0x0000000652287211 */ /* 0x004fe200078a08ff */
[----:B---3--:R-:W-:-:S04]  /*2380*/  IMAD.U32 R76, R78, 0x10000, RZ ;  /* 0x000100004e4c7824 */ /* 0x008fc800078e00ff */
[----:B------:R-:W-:Y:S01]  /*2390*/  FMUL R77, R76, R57 ;  /* 0x000000394c4d7220 */ /* 0x000fe20000400000 */
[----:B------:R-:W-:-:S03]  /*23a0*/  IADD3 R76, P4, R79, R20, RZ ;  /* 0x000000144f4c7210 */ /* 0x000fc60007f9e0ff */
[----:B------:R-:W-:Y:S01]  /*23b0*/  FFMA R77, R42, R56, R77 ;  /* 0x000000382a4d7223 */ /* 0x000fe2000000004d */
[----:B------:R-:W-:-:S04]  /*23c0*/  IMAD.IADD R42, R9, 0x1, R83 ;  /* 0x00000001092a7824 */ /* 0x000fc800078e0253 */
[----:B------:R-:W-:Y:S01]  /*23d0*/  F2FP.BF16.F32.PACK_AB R83, RZ, R77 ;  /* 0x0000004dff53723e */ /* 0x000fe200000010ff */
[----:B------:R-:W-:Y:S01]  /*23e0*/  IMAD.X R77, R81, 0x1, R21, P4 ;  /* 0x00000001514d7824 */ /* 0x000fe200020e0615 */
[----:B------:R-:W-:-:S04]  /*23f0*/  LEA.HI.X R41, R82, R7, R42, 0x1, P5 ;  /* 0x0000000752297211 */ /* 0x000fc800028f0c2a */
[----:B------:R1:W-:Y:S01]  /*2400*/  @P2 STG.E.U16 desc[UR38][R76.64], R83 ;  /* 0x000000534c002986 */ /* 0x0003e2000c101526 */
[----:B------:R-:W-:Y:S05]  /*2410*/  @!P1 BRA `(.L_x_34) ;  /* 0x0000000000049947 */ /* 0x000fea0003800000 */
[----:B------:R2:W5:Y:S02]  /*2420*/  LDG.E.LTC128B.U16 R78, desc[UR38][R40.64+0x2] ;  /* 0x00000226284e7981 */ /* 0x000564000c1e1520 */
.L_x_34:
[----:B------:R-:W-:Y:S05]  /*2430*/  BSYNC B1 ;  /* 0x0000000000017941 */ /* 0x000fea0003800000 */
.L_x_33:
[----:B-----5:R-:W-:Y:S01]  /*2440*/  IMAD.U32 R42, R78, 0x10000, RZ ;  /* 0x000100004e2a7824 */ /* 0x020fe200078e00ff */
[----:B------:R-:W-:Y:S01]  /*2450*/  ISETP.GT.AND P2, PT, R3, 0x8, P3 ;  /* 0x000000080300780c */ /* 0x000fe20001f44270 */
[----:B------:R-:W-:Y:S02]  /*2460*/  BSSY B1, `(.L_x_35) ;  /* 0x000000a000017945 */ /* 0x000fe40003800000 */
[----:B------:R-:W-:-:S04]  /*2470*/  FMUL R42, R42, R57 ;  /* 0x000000392a2a7220 */ /* 0x000fc80000400000 */
[----:B------:R-:W-:Y:S01]  /*2480*/  FFMA R42, R43, R56, R42 ;  /* 0x000000382b2a7223 */ /* 0x000fe2000000002a */
[----:B------:R-:W-:-:S04]  /*2490*/  @P1 IMAD.MOV.U32 R43, RZ, RZ, R77 ;  /* 0x000000ffff2b1224 */ /* 0x000fc800078e004d */
[----:B------:R-:W-:-:S04]  /*24a0*/  F2FP.BF16.F32.PACK_AB R42, RZ, R42 ;  /* 0x0000002aff2a723e */ /* 0x000fc800000010ff */
[----:B------:R-:W-:Y:S01]  /*24b0*/  PRMT R82, R42, 0x7610, R82 ;  /* 0x000076102a527816 */ /* 0x000fe20000000052 */
[----:B------:R-:W-:-:S05]  /*24c0*/  @P1 IMAD.MOV.U32 R42, RZ, RZ, R76 ;  /* 0x000000ffff2a1224 */ /* 0x000fca00078e004c */
[----:B------:R3:W-:Y:S01]  /*24d0*/  @P1 STG.E.U16 desc[UR38][R42.64+0x2], R82 ;  /* 0x000002522a001986 */ /* 0x0007e2000c101526 */
[----:B------:R-:W-:Y:S05]  /*24e0*/  @!P2 BRA `(.L_x_36) ;  /* 0x000000000004a947 */ /* 0x000fea0003800000 */
[----:B------:R4:W5:Y:S02]  /*24f0*/  LDG.E.LTC128B.U16 R78, desc[UR38][R74.64+0x10] ;  /* 0x000010264a4e7981 */ /* 0x000964000c1e1520 */
.L_x_36:
[----:B------:R-:W-:Y:S05]  /*2500*/  BSYNC B1 ;  /* 0x0000000000017941 */ /* 0x000fea0003800000 */
.L_x_35:
[----:B---3-5:R-:W-:Y:S01]  /*2510*/  IMAD.U32 R42, R78, 0x10000, RZ ;  /* 0x000100004e2a7824 */ /* 0x028fe200078e00ff */
[----:B------:R-:W-:Y:S01]  /*2520*/  ISETP.GT.AND P1, PT, R3, 0x9, P3 ;  /* 0x000000090300780c */ /* 0x000fe20001f24270 */
[----:B------:R-:W-:Y:S02]  /*2530*/  BSSY B1, `(.L_x_37) ;  /* 0x0000007000017945 */ /* 0x000fe40003800000 */
[----:B------:R-:W-:-:S04]  /*2540*/  FMUL R43, R42, R57 ;  /* 0x000000392a2b7220 */ /* 0x000fc80000400000 */
[----:B------:R-:W-:-:S05]  /*2550*/  FFMA R43, R44, R56, R43 ;  /* 0x000000382c2b7223 */ /* 0x000fca000000002b */
[----:B------:R-:W-:-:S05]  /*2560*/  F2FP.BF16.F32.PACK_AB R43, RZ, R43 ;  /* 0x0000002bff2b723e */ /* 0x000fca00000010ff */
[----:B------:R3:W-:Y:S01]  /*2570*/  @P2 STG.E.U16 desc[UR38][R20.64+0x10], R43 ;  /* 0x0000102b14002986 */ /* 0x0007e2000c101526 */
[----:B------:R-:W-:Y:S05]  /*2580*/  @!P1 BRA `(.L_x_38) ;  /* 0x0000000000049947 */ /* 0x000fea0003800000 */
[----:B------:R0:W5:Y:S02]  /*2590*/  LDG.E.LTC128B.U16 R78, desc[UR38][R74.64+0x12] ;  /* 0x000012264a4e7981 */ /* 0x000164000c1e1520 */
.L_x_38:
[----:B------:R-:W-:Y:S05]  /*25a0*/  BSYNC B1 ;  /* 0x0000000000017941 */ /* 0x000fea0003800000 */
.L_x_37:
[----:B-----5:R-:W-:Y:S01]  /*25b0*/  IMAD.U32 R42, R78, 0x10000, RZ ;  /* 0x000100004e2a7824 */ /* 0x020fe200078e00ff */
        /* <DEDUP_REMOVED lines=8> */
.L_x_40:
[----:B------:R-:W-:Y:S05]  /*2640*/  BSYNC B1 ;  /* 0x0000000000017941 */ /* 0x000fea0003800000 */
.L_x_39:
[----:B0----5:R-:W-:Y:S01]  /*2650*/  IMAD.U32 R42, R78, 0x10000, RZ ;  /* 0x000100004e2a7824 */ /* 0x021fe200078e00ff */
[----:B------:R-:W-:Y:S01]  /*2660*/  ISETP.GT.AND P1, PT, R3, 0x9, P0 ;  /* 0x000000090300780c */ /* 0x000fe20000724270 */
[----:B------:R-:W-:Y:S02]  /*2670*/  BSSY B1, `(.L_x_41) ;  /* 0x000000a000017945 */ /* 0x000fe40003800000 */
[----:B---3--:R-:W-:Y:S01]  /*2680*/  FMUL R43, R42, R57 ;  /* 0x000000392a2b7220 */ /* 0x008fe20000400000 */
[----:B------:R-:W-:-:S03]  /*2690*/  @P2 IMAD.MOV.U32 R42, RZ, RZ, R76 ;  /* 0x000000ffff2a2224 */ /* 0x000fc600078e004c */
[----:B------:R-:W-:-:S05]  /*26a0*/  FFMA R43, R46, R56, R43 ;  /* 0x000000382e2b7223 */ /* 0x000fca000000002b */
[----:B------:R-:W-:-:S04]  /*26b0*/  F2FP.BF16.F32.PACK_AB R43, RZ, R43 ;  /* 0x0000002bff2b723e */ /* 0x000fc800000010ff */
[----:B------:R-:W-:Y:S01]  /*26c0*/  PRMT R44, R43, 0x7610, R44 ;  /* 0x000076102b2c7816 */ /* 0x000fe2000000002c */
[----:B------:R-:W-:-:S05]  /*26d0*/  @P2 IMAD.MOV.U32 R43, RZ, RZ, R77 ;  /* 0x000000ffff2b2224 */ /* 0x000fca00078e004d */
[----:B------:R0:W-:Y:S01]  /*26e0*/  @P2 STG.E.U16 desc[UR38][R42.64+0x10], R44 ;  /* 0x0000102c2a002986 */ /* 0x0001e2000c101526 */
[----:B------:R-:W-:Y:S05]  /*26f0*/  @!P1 BRA `(.L_x_42) ;  /* 0x0000000000049947 */ /* 0x000fea0003800000 */
[----:B------:R3:W5:Y:S02]  /*2700*/  LDG.E.LTC128B.U16 R78, desc[UR38][R40.64+0x12] ;  /* 0x00001226284e7981 */ /* 0x000764000c1e1520 */
.L_x_42:
[----:B------:R-:W-:Y:S05]  /*2710*/  BSYNC B1 ;  /* 0x0000000000017941 */ /* 0x000fea0003800000 */
.L_x_41:
[----:B0----5:R-:W-:Y:S01]  /*2720*/  IMAD.U32 R42, R78, 0x10000, RZ ;  /* 0x000100004e2a7824 */ /* 0x021fe200078e00ff */
[----:B------:R-:W-:Y:S01]  /*2730*/  ISETP.GT.AND P2, PT, R3, 0x10, P3 ;  /* 0x000000100300780c */ /* 0x000fe20001f44270 */
[----:B------:R-:W-:Y:S01]  /*2740*/  @P1 IMAD.MOV.U32 R43, RZ, RZ, R77 ;  /* 0x000000ffff2b1224 */ /* 0x000fe200078e004d */
[----:B------:R-:W-:Y:S01]  /*2750*/  BSSY B1, `(.L_x_43) ;  /* 0x0000009000017945 */ /* 0x000fe20003800000 */
[----:B------:R-:W-:-:S04]  /*2760*/  FMUL R42, R42, R57 ;  /* 0x000000392a2a7220 */ /* 0x000fc80000400000 */
[----:B------:R-:W-:-:S05]  /*2770*/  FFMA R42, R47, R56, R42 ;  /* 0x000000382f2a7223 */ /* 0x000fca000000002a */
[----:B------:R-:W-:-:S04]  /*2780*/  F2FP.BF16.F32.PACK_AB R42, RZ, R42 ;  /* 0x0000002aff2a723e */ /* 0x000fc800000010ff */
[----:B------:R-:W-:Y:S01]  /*2790*/  PRMT R44, R42, 0x7610, R44 ;  /* 0x000076102a2c7816 */ /* 0x000fe2000000002c */
[----:B------:R-:W-:-:S05]  /*27a0*/  @P1 IMAD.MOV.U32 R42, RZ, RZ, R76 ;  /* 0x000000ffff2a1224 */ /* 0x000fca00078e004c */
[----:B------:R0:W-:Y:S01]  /*27b0*/  @P1 STG.E.U16 desc[UR38][R42.64+0x12], R44 ;  /* 0x0000122c2a001986 */ /* 0x0001e2000c101526 */
[----:B------:R-:W-:Y:S05]  /*27c0*/  @!P2 BRA `(.L_x_44) ;  /* 0x000000000004a947 */ /* 0x000fea0003800000 */
[----:B------:R0:W5:Y:S02]  /*27d0*/  LDG.E.LTC128B.U16 R78, desc[UR38][R74.64+0x20] ;  /* 0x000020264a4e7981 */ /* 0x000164000c1e1520 */
.L_x_44:
[----:B------:R-:W-:Y:S05]  /*27e0*/  BSYNC B1 ;  /* 0x0000000000017941 */ /* 0x000fea0003800000 */
.L_x_43:
[----:B0----5:R-:W-:Y:S01]  /*27f0*/  IMAD.U32 R42, R78, 0x10000, RZ ;  /* 0x000100004e2a7824 */ /* 0x021fe200078e00ff */
        /* <DEDUP_REMOVED lines=8> */
.L_x_46:
[----:B------:R-:W-:Y:S05]  /*2880*/  BSYNC B1 ;  /* 0x0000000000017941 */ /* 0x000fea0003800000 */
.L_x_45:
        /* <DEDUP_REMOVED lines=9> */
.L_x_48:
[----:B------:R-:W-:Y:S05]  /*2920*/  BSYNC B1 ;  /* 0x0000000000017941 */ /* 0x000fea0003800000 */
.L_x_47:
[----:B0----5:R-:W-:Y:S01]  /*2930*/  IMAD.U32 R42, R78, 0x10000, RZ ;  /* 0x000100004e2a7824 */ /* 0x021fe200078e00ff */
[----:B------:R-:W-:Y:S01]  /*2940*/  ISETP.GT.AND P1, PT, R3, 0x11, P0 ;  /* 0x000000110300780c */ /* 0x000fe20000724270 */
[----:B------:R-:W-:Y:S02]  /*2950*/  BSSY B1, `(.L_x_49) ;  /* 0x000000a000017945 */ /* 0x000fe40003800000 */
[----:B------:R-:W-:Y:S01]  /*2960*/  FMUL R43, R42, R57 ;  /* 0x000000392a2b7220 */ /* 0x000fe20000400000 */
        /* <DEDUP_REMOVED lines=8> */
.L_x_50:
[----:B------:R-:W-:Y:S05]  /*29f0*/  BSYNC B1 ;  /* 0x0000000000017941 */ /* 0x000fea0003800000 */
.L_x_49:
        /* <DEDUP_REMOVED lines=12> */
.L_x_52:
[----:B------:R-:W-:Y:S05]  /*2ac0*/  BSYNC B1 ;  /* 0x0000000000017941 */ /* 0x000fea0003800000 */
.L_x_51:
        /* <DEDUP_REMOVED lines=9> */
.L_x_54:
[----:B------:R-:W-:Y:S05]  /*2b60*/  BSYNC B1 ;  /* 0x0000000000017941 */ /* 0x000fea0003800000 */
.L_x_53:
        /* <DEDUP_REMOVED lines=9> */
.L_x_56:
[----:B------:R-:W-:Y:S05]  /*2c00*/  BSYNC B1 ;  /* 0x0000000000017941 */ /* 0x000fea0003800000 */
.L_x_55:
[----:B0----5:R-:W-:Y:S01]  /*2c10*/  IMAD.U32 R42, R78, 0x10000, RZ ;  /* 0x000100004e2a7824 */ /* 0x021fe200078e00ff */
[----:B------:R-:W-:Y:S01]  /*2c20*/  ISETP.GT.AND P1, PT, R3, 0x19, P0 ;  /* 0x000000190300780c */ /* 0x000fe20000724270 */
[----:B------:R-:W-:Y:S01]  /*2c30*/  BSSY B1, `(.L_x_57) ;  /* 0x000000b000017945 */ /* 0x000fe20003800000 */
[----:B------:R-:W-:Y:S01]  /*2c40*/  IADD3 R49, P0, R70, 0x80, RZ ;  /* 0x0000008046317810 */ /* 0x000fe20007f1e0ff */
        /* <DEDUP_REMOVED lines=9> */
.L_x_58:
[----:B------:R-:W-:Y:S05]  /*2ce0*/  BSYNC B1 ;  /* 0x0000000000017941 */ /* 0x000fea0003800000 */
.L_x_57:
[----:B0-23-5:R-:W-:Y:S01]  /*2cf0*/  IMAD.U32 R40, R78, 0x10000, RZ ;  /* 0x000100004e287824 */ /* 0x02dfe200078e00ff */
[----:B------:R-:W-:Y:S01]  /*2d00*/  BSSY B1, `(.L_x_59) ;  /* 0x0000011000017945 */ /* 0x000fe20003800000 */
[----:B------:R-:W-:Y:S01]  /*2d10*/  IMAD.X R71, RZ, RZ, R71, P0 ;  /* 0x000000ffff477224 */ /* 0x000fe200000e0647 */
[----:B------:R-:W-:Y:S01]  /*2d20*/  ISETP.GT.AND P0, PT, R69, 0x80, PT ;  /* 0x000000804500780c */ /* 0x000fe20003f04270 */
[----:B------:R-:W-:Y:S02]  /*2d30*/  FMUL R40, R40, R57 ;  /* 0x0000003928287220 */ /* 0x000fe40000400000 */
[----:B------:R-:W-:Y:S01]  /*2d40*/  IMAD R42, R71, R14, RZ ;  /* 0x0000000e472a7224 */ /* 0x000fe200078e02ff */
[----:B------:R-:W-:Y:S01]  /*2d50*/  ISETP.GT.AND P3, PT, R3, RZ, P0 ;  /* 0x000000ff0300720c */ /* 0x000fe20000764270 */
[----:B------:R-:W-:Y:S01]  /*2d60*/  FFMA R55, R55, R56, R40 ;  /* 0x0000003837377223 */ /* 0x000fe20000000028 */
[----:B------:R-:W-:-:S04]  /*2d70*/  IMAD.WIDE.U32 R40, R49, R14, R12 ;  /* 0x0000000e31287225 */ /* 0x000fc800078e000c */
[----:B------:R-:W-:Y:S01]  /*2d80*/  F2FP.BF16.F32.PACK_AB R55, RZ, R55 ;  /* 0x00000037ff37723e */ /* 0x000fe200000010ff */
[----:B------:R-:W-:Y:S01]  /*2d90*/  IMAD R47, R49, R15, R42 ;  /* 0x0000000f312f7224 */ /* 0x000fe200078e022a */
[----:B------:R-:W-:-:S03]  /*2da0*/  LEA R42, P2, R40, R6, 0x1 ;  /* 0x00000006282a7211 */ /* 0x000fc600078408ff */
[----:B------:R0:W-:Y:S01]  /*2db0*/  @P1 STG.E.U16 desc[UR38][R76.64+0x32], R55 ;  /* 0x000032374c001986 */ /* 0x0001e2000c101526 */
[----:B------:R-:W-:-:S05]  /*2dc0*/  IMAD.IADD R15, R41, 0x1, R47 ;  /* 0x00000001290f7824 */ /* 0x000fca00078e022f */
[----:B------:R-:W-:Y:S01]  /*2dd0*/  LEA.HI.X R43, R40, R7, R15, 0x1, P2 ;  /* 0x00000007282b7211 */ /* 0x000fe200010f0c0f */
[----:B------:R-:W-:Y:S01]  /*2de0*/  IMAD.WIDE.U32 R40, R49, R14, R4 ;  /* 0x0000000e31287225 */ /* 0x000fe200078e0004 */
[----:B------:R-:W-:Y:S06]  /*2df0*/  @!P3 BRA `(.L_x_60) ;  /* 0x000000000004b947 */ /* 0x000fec0003800000 */
[----:B------:R2:W5:Y:S02]  /*2e00*/  LDG.E.LTC128B.U16 R78, desc[UR38][R42.64] ;  /* 0x000000262a4e7981 */ /* 0x000564000c1e1520 */
.L_x_60:
[----:B------:R-:W-:Y:S05]  /*2e10*/  BSYNC B1 ;  /* 0x0000000000017941 */ /* 0x000fea0003800000 */
.L_x_59:
[----:B--2--5:R-:W-:Y:S01]  /*2e20*/  IMAD.U32 R42, R78, 0x10000, RZ ;  /* 0x000100004e2a7824 */ /* 0x024fe200078e00ff */
[----:B------:R-:W-:Y:S01]  /*2e30*/  ISETP.GT.AND P2, PT, R3, 0x1, P0 ;  /* 0x000000010300780c */ /* 0x000fe20000744270 */
[----:B------:R-:W-:Y:S01]  /*2e40*/  IMAD.IADD R41, R47, 0x1, R41 ;  /* 0x000000012f297824 */ /* 0x000fe200078e0229 */
[----:B------:R-:W-:Y:S01]  /*2e50*/  BSSY B1, `(.L_x_61) ;  /* 0x000000d000017945 */ /* 0x000fe20003800000 */
[----:B------:R-:W-:Y:S01]  /*2e60*/  FMUL R15, R42, R57 ;  /* 0x000000392a0f7220 */ /* 0x000fe20000400000 */
[----:B------:R-:W-:Y:S01]  /*2e70*/  IADD3 R42, P1, R20, R67, RZ ;  /* 0x00000043142a7210 */ /* 0x000fe20007f3e0ff */
[----:B------:R-:W-:-:S04]  /*2e80*/  IMAD.WIDE.U32 R44, R19, R8, R40 ;  /* 0x00000008132c7225 */ /* 0x000fc800078e0028 */
[----:B------:R-:W-:Y:S01]  /*2e90*/  FFMA R15, R24, R56, R15 ;  /* 0x00000038180f7223 */ /* 0x000fe2000000000f */
[----:B------:R-:W-:Y:S01]  /*2ea0*/  IMAD.X R43, R21, 0x1, R66, P1 ;  /* 0x00000001152b7824 */ /* 0x000fe200008e0642 */
[----:B------:R-:W-:Y:S01]  /*2eb0*/  LEA R40, P4, R44, R6, 0x1 ;  /* 0x000000062c287211 */ /* 0x000fe200078808ff */
[----:B------:R-:W-:Y:S02]  /*2ec0*/  IMAD.IADD R24, R9, 0x1, R45 ;  /* 0x0000000109187824 */ /* 0x000fe400078e022d */
[----:B------:R-:W-:-:S03]  /*2ed0*/  F2FP.BF16.F32.PACK_AB R15, RZ, R15 ;  /* 0x0000000fff0f723e */ /* 0x000fc600000010ff */
[----:B------:R-:W-:Y:S02]  /*2ee0*/  LEA.HI.X R41, R44, R7, R24, 0x1, P4 ;  /* 0x000000072c297211 */ /* 0x000fe400020f0c18 */
[----:B------:R2:W-:Y:S01]  /*2ef0*/  @P3 STG.E.U16 desc[UR38][R42.64], R15 ;  /* 0x0000000f2a003986 */ /* 0x0005e2000c101526 */
[----:B------:R-:W-:Y:S05]  /*2f00*/  @!P2 BRA `(.L_x_62) ;  /* 0x000000000004a947 */ /* 0x000fea0003800000 */
[----:B------:R3:W5:Y:S02]  /*2f10*/  LDG.E.LTC128B.U16 R78, desc[UR38][R40.64+0x2] ;  /* 0x00000226284e7981 */ /* 0x000764000c1e1520 */
.L_x_62:
[----:B------:R-:W-:Y:S05]  /*2f20*/  BSYNC B1 ;  /* 0x0000000000017941 */ /* 0x000fea0003800000 */
.L_x_61:
[----:B-----5:R-:W-:Y:S01]  /*2f30*/  IMAD.U32 R12, R78, 0x10000, RZ ;  /* 0x000100004e0c7824 */ /* 0x020fe200078e00ff */
[----:B------:R-:W-:Y:S01]  /*2f40*/  ISETP.GT.AND P1, PT, R69, 0x88, PT ;  /* 0x000000884500780c */ /* 0x000fe20003f24270 */
[----:B--2---:R-:W-:Y:S01]  /*2f50*/  IMAD.WIDE.U32 R14, R49, R14, R72 ;  /* 0x0000000e310e7225 */ /* 0x004fe200078e0048 */
[----:B------:R-:W-:Y:S03]  /*2f60*/  BSSY B1, `(.L_x_63) ;  /* 0x0000010000017945 */ /* 0x000fe60003800000 */
[----:B------:R-:W-:Y:S01]  /*2f70*/  FMUL R12, R12, R57 ;  /* 0x000000390c0c7220 */ /* 0x000fe20000400000 */
[----:B------:R-:W-:Y:S01]  /*2f80*/  ISETP.GT.AND P3, PT, R3, RZ, P1 ;  /* 0x000000ff0300720c */ /* 0x000fe20000f64270 */
[----:B------:R-:W-:Y:S01]  /*2f90*/  IMAD.IADD R47, R47, 0x1, R15 ;  /* 0x000000012f2f7824 */ /* 0x000fe200078e020f */
[----:B------:R-:W-:Y:S01]  /*2fa0*/  IADD3 R11, P5, R10, R14, RZ ;  /* 0x0000000e0a0b7210 */ /* 0x000fe20007fbe0ff */
[----:B------:R-:W-:Y:S01]  /*2fb0*/  FFMA R25, R25, R56, R12 ;  /* 0x0000003819197223 */ /* 0x000fe2000000000c */
[----:B------:R-:W-:Y:S01]  /*2fc0*/  IADD3 R12, P4, R4, R14, RZ ;  /* 0x0000000e040c7210 */ /* 0x000fe20007f9e0ff */
[----:B------:R-:W-:-:S02]  /*2fd0*/  @P2 IMAD.MOV.U32 R15, RZ, RZ, R43 ;  /* 0x000000ffff0f2224 */ /* 0x000fc400078e002b */
[----:B------:R-:W-:Y:S01]  /*2fe0*/  IMAD.X R14, R47, 0x1, R13, P5 ;  /* 0x000000012f0e7824 */ /* 0x000fe200028e060d */
[C---:B------:R-:W-:Y:S02]  /*2ff0*/  LEA R10, P5, R11.reuse, R6, 0x1 ;  /* 0x000000060b0a7211 */ /* 0x040fe400078a08ff */
[----:B------:R-:W-:Y:S02]  /*3000*/  F2FP.BF16.F32.PACK_AB R25, RZ, R25 ;  /* 0x00000019ff19723e */ /* 0x000fe400000010ff */
[----:B------:R-:W-:Y:S01]  /*3010*/  LEA.HI.X R11, R11, R7, R14, 0x1, P5 ;  /* 0x000000070b0b7211 */ /* 0x000fe200028f0c0e */
[----:B------:R-:W-:-:S05]  /*3020*/  @P2 IMAD.MOV.U32 R14, RZ, RZ, R42 ;  /* 0x000000ffff0e2224 */ /* 0x000fca00078e002a */
[----:B------:R2:W-:Y:S01]  /*3030*/  @P2 STG.E.U16 desc[UR38][R14.64+0x2], R25 ;  /* 0x000002190e002986 */ /* 0x0005e2000c101526 */
[----:B------:R-:W-:Y:S05]  /*3040*/  @!P3 BRA `(.L_x_64) ;  /* 0x000000000004b947 */ /* 0x000fea0003800000 */
[----:B------:R0:W5:Y:S02]  /*3050*/  LDG.E.LTC128B.U16 R78, desc[UR38][R10.64] ;  /* 0x000000260a4e7981 */ /* 0x000164000c1e1520 */
.L_x_64:
[----:B------:R-:W-:Y:S05]  /*3060*/  BSYNC B1 ;  /* 0x0000000000017941 */ /* 0x000fea0003800000 */
.L_x_63:
[----:B-----5:R-:W-:Y:S01]  /*3070*/  IMAD.U32 R4, R78, 0x10000, RZ ;  /* 0x000100004e047824 */ /* 0x020fe200078e00ff */
[----:B------:R-:W-:Y:S01]  /*3080*/  ISETP.GT.AND P2, PT, R3, 0x1, P1 ;  /* 0x000000010300780c */ /* 0x000fe20000f44270 */
[----:B------:R-:W-:Y:S01]  /*3090*/  IMAD.X R13, R5, 0x1, R47, P4 ;  /* 0x00000001050d7824 */ /* 0x000fe200020e062f */
[----:B------:R-:W-:Y:S01]  /*30a0*/  BSSY B1, `(.L_x_65) ;  /* 0x000000d000017945 */ /* 0x000fe20003800000 */
[----:B------:R-:W-:Y:S01]  /*30b0*/  FMUL R5, R4, R57 ;  /* 0x0000003904057220 */ /* 0x000fe20000400000 */
[----:B------:R-:W-:Y:S01]  /*30c0*/  IADD3 R4, P4, R42, R79, RZ ;  /* 0x0000004f2a047210 */ /* 0x000fe20007f9e0ff */
[----:B0-----:R-:W-:-:S04]  /*30d0*/  IMAD.WIDE.U32 R10, R19, R8, R12 ;  /* 0x00000008130a7225 */ /* 0x001fc800078e000c */
[----:B------:R-:W-:Y:S01]  /*30e0*/  FFMA R5, R26, R56, R5 ;  /* 0x000000381a057223 */ /* 0x000fe20000000005 */
[----:B------:R-:W-:Y:S01]  /*30f0*/  IMAD.IADD R9, R9, 0x1, R11 ;  /* 0x0000000109097824 */ /* 0x000fe200078e020b */
[----:B------:R-:W-:-:S03]  /*3100*/  LEA R6, P5, R10, R6, 0x1 ;  /* 0x000000060a067211 */ /* 0x000fc600078a08ff */
[----:B------:R-:W-:Y:S01]  /*3110*/  F2FP.BF16.F32.PACK_AB R8, RZ, R5 ;  /* 0x00000005ff08723e */ /* 0x000fe200000010ff */
[----:B------:R-:W-:Y:S01]  /*3120*/  IMAD.X R5, R43, 0x1, R81, P4 ;  /* 0x000000012b057824 */ /* 0x000fe200020e0651 */
[----:B------:R-:W-:-:S04]  /*3130*/  LEA.HI.X R7, R10, R7, R9, 0x1, P5 ;  /* 0x000000070a077211 */ /* 0x000fc800028f0c09 */
[----:B------:R0:W-:Y:S01]  /*3140*/  @P3 STG.E.U16 desc[UR38][R4.64], R8 ;  /* 0x0000000804003986 */ /* 0x0001e2000c101526 */
[----:B------:R-:W-:Y:S05]  /*3150*/  @!P2 BRA `(.L_x_66) ;  /* 0x000000000004a947 */ /* 0x000fea0003800000 */
[----:B------:R0:W5:Y:S02]  /*3160*/  LDG.E.LTC128B.U16 R78, desc[UR38][R6.64+0x2] ;  /* 0x00000226064e7981 */ /* 0x000164000c1e1520 */
.L_x_66:
[----:B------:R-:W-:Y:S05]  /*3170*/  BSYNC B1 ;  /* 0x0000000000017941 */ /* 0x000fea0003800000 */
.L_x_65:
        /* <DEDUP_REMOVED lines=9> */
.L_x_68:
[----:B------:R-:W-:Y:S05]  /*3210*/  BSYNC B1 ;  /* 0x0000000000017941 */ /* 0x000fea0003800000 */
.L_x_67:
[----:B0----5:R-:W-:Y:S01]  /*3220*/  IMAD.U32 R4, R78, 0x10000, RZ ;  /* 0x000100004e047824 */ /* 0x021fe200078e00ff */
[----:B------:R-:W-:Y:S01]  /*3230*/  ISETP.GT.AND P2, PT, R3, 0x9, P0 ;  /* 0x000000090300780c */ /* 0x000fe20000744270 */
[----:B------:R-:W-:Y:S01]  /*3240*/  IMAD.MOV.U32 R8, RZ, RZ, R42 ;  /* 0x000000ffff087224 */ /* 0x000fe200078e002a */
[----:B------:R-:W-:Y:S01]  /*3250*/  BSSY B1, `(.L_x_69) ;  /* 0x0000008000017945 */ /* 0x000fe20003800000 */
[----:B------:R-:W-:Y:S01]  /*3260*/  FMUL R5, R4, R57 ;  /* 0x0000003904057220 */ /* 0x000fe20000400000 */
[----:B------:R-:W-:-:S03]  /*3270*/  IMAD.MOV.U32 R9, RZ, RZ, R43 ;  /* 0x000000ffff097224 */ /* 0x000fc600078e002b */
[----:B------:R-:W-:-:S05]  /*3280*/  FFMA R5, R28, R56, R5 ;  /* 0x000000381c057223 */ /* 0x000fca0000000005 */
[----:B------:R-:W-:-:S05]  /*3290*/  F2FP.BF16.F32.PACK_AB R5, RZ, R5 ;  /* 0x00000005ff05723e */ /* 0x000fca00000010ff */
[----:B------:R0:W-:Y:S01]  /*32a0*/  @P3 STG.E.U16 desc[UR38][R8.64+0x10], R5 ;  /* 0x0000100508003986 */ /* 0x0001e2000c101526 */
[----:B------:R-:W-:Y:S05]  /*32b0*/  @!P2 BRA `(.L_x_70) ;  /* 0x000000000004a947 */ /* 0x000fea0003800000 */
[----:B------:R0:W5:Y:S02]  /*32c0*/  LDG.E.LTC128B.U16 R78, desc[UR38][R40.64+0x12] ;  /* 0x00001226284e7981 */ /* 0x000164000c1e1520 */
.L_x_70:
[----:B------:R-:W-:Y:S05]  /*32d0*/  BSYNC B1 ;  /* 0x0000000000017941 */ /* 0x000fea0003800000 */
.L_x_69:
        /* <DEDUP_REMOVED lines=9> */
.L_x_72:
[----:B------:R-:W-:Y:S05]  /*3370*/  BSYNC B1 ;  /* 0x0000000000017941 */ /* 0x000fea0003800000 */
.L_x_71:
[----:B0----5:R-:W-:Y:S01]  /*3380*/  IMAD.U32 R4, R78, 0x10000, RZ ;  /* 0x000100004e047824 */ /* 0x021fe200078e00ff */
[----:B------:R-:W-:Y:S01]  /*3390*/  ISETP.GT.AND P2, PT, R3, 0x9, P1 ;  /* 0x000000090300780c */ /* 0x000fe20000f44270 */
[----:B------:R-:W-:Y:S02]  /*33a0*/  BSSY B1, `(.L_x_73) ;  /* 0x0000009000017945 */ /* 0x000fe40003800000 */
[----:B------:R-:W-:Y:S01]  /*33b0*/  FMUL R5, R4, R57 ;  /* 0x0000003904057220 */ /* 0x000fe20000400000 */
[----:B------:R-:W-:-:S03]  /*33c0*/  IADD3 R4, P3, R79, R42, RZ ;  /* 0x0000002a4f047210 */ /* 0x000fc60007f7e0ff */
[----:B------:R-:W-:-:S05]  /*33d0*/  FFMA R5, R30, R56, R5 ;  /* 0x000000381e057223 */ /* 0x000fca0000000005 */
[----:B------:R-:W-:Y:S01]  /*33e0*/  F2FP.BF16.F32.PACK_AB R10, RZ, R5 ;  /* 0x00000005ff0a723e */ /* 0x000fe200000010ff */
[----:B------:R-:W-:-:S05]  /*33f0*/  IMAD.X R5, R81, 0x1, R43, P3 ;  /* 0x0000000151057824 */ /* 0x000fca00018e062b */
[----:B------:R0:W-:Y:S01]  /*3400*/  @P4 STG.E.U16 desc[UR38][R4.64+0x10], R10 ;  /* 0x0000100a04004986 */ /* 0x0001e2000c101526 */
[----:B------:R-:W-:Y:S05]  /*3410*/  @!P2 BRA `(.L_x_74) ;  /* 0x000000000004a947 */ /* 0x000fea0003800000 */
[----:B------:R0:W5:Y:S02]  /*3420*/  LDG.E.LTC128B.U16 R78, desc[UR38][R6.64+0x12] ;  /* 0x00001226064e7981 */ /* 0x000164000c1e1520 */
.L_x_74:
[----:B------:R-:W-:Y:S05]  /*3430*/  BSYNC B1 ;  /* 0x0000000000017941 */ /* 0x000fea0003800000 */
.L_x_73:
[----:B0----5:R-:W-:Y:S01]  /*3440*/  IMAD.U32 R4, R78, 0x10000, RZ ;  /* 0x000100004e047824 */ /* 0x021fe200078e00ff */
[----:B------:R-:W-:Y:S01]  /*3450*/  ISETP.GT.AND P3, PT, R3, 0x10, P0 ;  /* 0x000000100300780c */ /* 0x000fe20000764270 */
[----:B------:R-:W-:Y:S02]  /*3460*/  BSSY B1, `(.L_x_75) ;  /* 0x0000009000017945 */ /* 0x000fe40003800000 */
[----:B------:R-:W-:-:S04]  /*3470*/  FMUL R4, R4, R57 ;  /* 0x0000003904047220 */ /* 0x000fc80000400000 */
[----:B------:R-:W-:Y:S01]  /*3480*/  FFMA R31, R31, R56, R4 ;  /* 0x000000381f1f7223 */ /* 0x000fe20000000004 */
[----:B------:R-:W-:-:S04]  /*3490*/  IADD3 R4, P4, P5, R79, R20, R67 ;  /* 0x000000144f047210 */ /* 0x000fc80007d9e043 */
[----:B------:R-:W-:Y:S02]  /*34a0*/  F2FP.BF16.F32.PACK_AB R31, RZ, R31 ;  /* 0x0000001fff1f723e */ /* 0x000fe400000010ff */
[----:B------:R-:W-:-:S05]  /*34b0*/  IADD3.X R5, R81, R21, R66, P4, P5 ;  /* 0x0000001551057210 */ /* 0x000fca00027ea442 */
[----:B------:R0:W-:Y:S01]  /*34c0*/  @P2 STG.E.U16 desc[UR38][R4.64+0x12], R31 ;  /* 0x0000121f04002986 */ /* 0x0001e2000c101526 */
[----:B------:R-:W-:Y:S05]  /*34d0*/  @!P3 BRA `(.L_x_76) ;  /* 0x000000000004b947 */ /* 0x000fea0003800000 */
[----:B------:R0:W5:Y:S02]  /*34e0*/  LDG.E.LTC128B.U16 R78, desc[UR38][R40.64+0x20] ;  /* 0x00002026284e7981 */ /* 0x000164000c1e1520 */
.L_x_76:
[----:B------:R-:W-:Y:S05]  /*34f0*/  BSYNC B1 ;  /* 0x0000000000017941 */ /* 0x000fea0003800000 */
.L_x_75:
        /* <DEDUP_REMOVED lines=9> */
.L_x_78:
[----:B------:R-:W-:Y:S05]  /*3590*/  BSYNC B1 ;  /* 0x0000000000017941 */ /* 0x000fea0003800000 */
.L_x_77:
        /* <DEDUP_REMOVED lines=9> */
.L_x_80:
[----:B------:R-:W-:Y:S05]  /*3630*/  BSYNC B1 ;  /* 0x0000000000017941 */ /* 0x000fea0003800000 */
.L_x_79:
        /* <DEDUP_REMOVED lines=9> */
.L_x_82:
[----:B------:R-:W-:Y:S05]  /*36d0*/  BSYNC B1 ;  /* 0x0000000000017941 */ /* 0x000fea0003800000 */
.L_x_81:
        /* <DEDUP_REMOVED lines=9> */
.L_x_84:
[----:B------:R-:W-:Y:S05]  /*3770*/  BSYNC B1 ;  /* 0x0000000000017941 */ /* 0x000fea0003800000 */
.L_x_83:
        /* <DEDUP_REMOVED lines=9> */
.L_x_86:
[----:B------:R-:W-:Y:S05]  /*3810*/  BSYNC B1 ;  /* 0x0000000000017941 */ /* 0x000fea0003800000 */
.L_x_85:
        /* <DEDUP_REMOVED lines=9> */
.L_x_88:
[----:B------:R-:W-:Y:S05]  /*38b0*/  BSYNC B1 ;  /* 0x0000000000017941 */ /* 0x000fea0003800000 */
.L_x_87:
        /* <DEDUP_REMOVED lines=9> */
.L_x_90:
[----:B------:R-:W-:Y:S05]  /*3950*/  BSYNC B1 ;  /* 0x0000000000017941 */ /* 0x000fea0003800000 */
.L_x_89:
[----:B------:R-:W-:Y:S05]  /*3960*/  @!P1 BRA `(.L_x_91) ;  /* 0x0000000800a89947 */ /* 0x000fea0003800000 */
[----:B-----5:R-:W-:-:S04]  /*3970*/  IMAD.U32 R78, R78, 0x10000, RZ ;  /* 0x000100004e4e7824 */ /* 0x020fc800078e00ff */
[----:B------:R-:W-:-:S04]  /*3980*/  FMUL R78, R78, R57 ;  /* 0x000000394e4e7220 */ /* 0x000fc80000400000 */
[----:B------:R-:W-:-:S05]  /*3990*/  FFMA R78, R39, R56, R78 ;  /* 0x00000038274e7223 */ /* 0x000fca000000004e */
[----:B------:R-:W-:-:S05]  /*39a0*/  F2FP.BF16.F32.PACK_AB R78, RZ, R78 ;  /* 0x0000004eff4e723e */ /* 0x000fca00000010ff */
[----:B------:R0:W-:Y:S01]  /*39b0*/  STG.E.U16 desc[UR38][R4.64+0x32], R78 ;  /* 0x0000324e04007986 */ /* 0x0001e2000c101526 */
[----:B------:R-:W-:Y:S05]  /*39c0*/  BRA `(.L_x_91) ;  /* 0x0000000800907947 */ /* 0x000fea0003800000 */
.L_x_30:
[----:B------:R-:W-:Y:S01]  /*39d0*/  ULDC.64 UR4, c[0x0][0x5c0] ;  /* 0x0001700000047ab9 */ /* 0x000fe20000000a00 */
[----:B------:R-:W-:Y:S01]  /*39e0*/  ISETP.GT.AND P5, PT, R3, 0x1, P3 ;  /* 0x000000010300780c */ /* 0x000fe20001fa4270 */
[-C--:B------:R-:W-:Y:S01]  /*39f0*/  FMUL R40, R40, R56.reuse ;  /* 0x0000003828287220 */ /* 0x080fe20000400000 */
[----:B------:R-:W-:Y:S01]  /*3a00*/  LEA R4, P1, R78, UR4, 0x1 ;  /* 0x000000044e047c11 */ /* 0x000fe2000f8208ff */
[-C--:B------:R-:W-:Y:S01]  /*3a10*/  FMUL R41, R41, R56.reuse ;  /* 0x0000003829297220 */ /* 0x080fe20000400000 */
[C---:B------:R-:W-:Y:S01]  /*3a20*/  IMAD.SHL.U32 R19, R61.reuse, 0x2, RZ ;  /* 0x000000023d137824 */ /* 0x040fe200078e00ff */
[----:B------:R-:W-:Y:S01]  /*3a30*/  SHF.L.U64.HI R15, R61, 0x1, R60 ;  /* 0x000000013d0f7819 */ /* 0x000fe2000001023c */
[-C--:B------:R-:W-:Y:S01]  /*3a40*/  FMUL R42, R42, R56.reuse ;  /* 0x000000382a2a7220 */ /* 0x080fe20000400000 */
[----:B------:R-:W-:Y:S01]  /*3a50*/  LEA.HI.X R5, R78, UR5, R83, 0x1, P1 ;  /* 0x000000054e057c11 */ /* 0x000fe200088f0c53 */
[-C--:B------:R-:W-:Y:S01]  /*3a60*/  FMUL R43, R43, R56.reuse ;  /* 0x000000382b2b7220 */ /* 0x080fe20000400000 */
[----:B------:R-:W-:Y:S01]  /*3a70*/  ISETP.GT.AND P1, PT, R69, 0x8, PT ;  /* 0x000000084500780c */ /* 0x000fe20003f24270 */
[----:B------:R-:W-:Y:S01]  /*3a80*/  FMUL R44, R44, R56 ;  /* 0x000000382c2c7220 */ /* 0x000fe20000400000 */
[----:B------:R-:W-:Y:S01]  /*3a90*/  F2FP.BF16.F32.PACK_AB R40, RZ, R40 ;  /* 0x00000028ff28723e */ /* 0x000fe200000010ff */
[-C--:B------:R-:W-:Y:S01]  /*3aa0*/  FMUL R45, R45, R56.reuse ;  /* 0x000000382d2d7220 */ /* 0x080fe20000400000 */
[----:B------:R-:W-:Y:S01]  /*3ab0*/  F2FP.BF16.F32.PACK_AB R41, RZ, R41 ;  /* 0x00000029ff29723e */ /* 0x000fe200000010ff */
[----:B------:R-:W-:Y:S01]  /*3ac0*/  FMUL R46, R46, R56 ;  /* 0x000000382e2e7220 */ /* 0x000fe20000400000 */
[----:B------:R-:W-:Y:S01]  /*3ad0*/  IADD3 R6, P4, R19, R4, RZ ;  /* 0x0000000413067210 */ /* 0x000fe20007f9e0ff */
[----:B------:R-:W-:Y:S01]  /*3ae0*/  @P0 STG.E.U16 desc[UR38][R4.64], R40 ;  /* 0x0000002804000986 */ /* 0x000fe2000c101526 */
[----:B------:R-:W-:Y:S01]  /*3af0*/  ISETP.GT.AND P2, PT, R3, RZ, P1 ;  /* 0x000000ff0300720c */ /* 0x000fe20000f44270 */
[-C--:B------:R-:W-:Y:S01]  /*3b00*/  FMUL R47, R47, R56.reuse ;  /* 0x000000382f2f7220 */ /* 0x080fe20000400000 */
[----:B------:R-:W-:Y:S01]  /*3b10*/  ISETP.GT.AND P0, PT, R3, 0x1, P1 ;  /* 0x000000010300780c */ /* 0x000fe20000f04270 */
[----:B------:R-:W-:Y:S01]  /*3b20*/  @P5 STG.E.U16 desc[UR38][R4.64+0x2], R41 ;  /* 0x0000022904005986 */ /* 0x000fe2000c101526 */
[----:B------:R-:W-:Y:S01]  /*3b30*/  IMAD.X R7, R15, 0x1, R5, P4 ;  /* 0x000000010f077824 */ /* 0x000fe200020e0605 */
[C---:B------:R-:W-:Y:S01]  /*3b40*/  ISETP.GT.AND P4, PT, R3.reuse, 0x8, P3 ;  /* 0x000000080300780c */ /* 0x040fe20001f84270 */
[-C--:B------:R-:W-:Y:S01]  /*3b50*/  FMUL R48, R48, R56.reuse ;  /* 0x0000003830307220 */ /* 0x080fe20000400000 */
[----:B------:R-:W-:Y:S01]  /*3b60*/  ISETP.GT.AND P5, PT, R3, 0x9, P3 ;  /* 0x000000090300780c */ /* 0x000fe20001fa4270 */
[----:B------:R-:W-:Y:S01]  /*3b70*/  FMUL R49, R49, R56 ;  /* 0x0000003831317220 */ /* 0x000fe20000400000 */
[----:B------:R-:W-:Y:S01]  /*3b80*/  F2FP.BF16.F32.PACK_AB R42, RZ, R42 ;  /* 0x0000002aff2a723e */ /* 0x000fe200000010ff */
[-C--:B------:R-:W-:Y:S01]  /*3b90*/  FMUL R50, R50, R56.reuse ;  /* 0x0000003832327220 */ /* 0x080fe20000400000 */
[----:B------:R-:W-:Y:S01]  /*3ba0*/  F2FP.BF16.F32.PACK_AB R43, RZ, R43 ;  /* 0x0000002bff2b723e */ /* 0x000fe200000010ff */
[----:B------:R-:W-:Y:S01]  /*3bb0*/  FMUL R51, R51, R56 ;  /* 0x0000003833337220 */ /* 0x000fe20000400000 */
[----:B------:R-:W-:Y:S01]  /*3bc0*/  F2FP.BF16.F32.PACK_AB R44, RZ, R44 ;  /* 0x0000002cff2c723e */ /* 0x000fe200000010ff */
[----:B------:R-:W-:Y:S01]  /*3bd0*/  @P2 STG.E.U16 desc[UR38][R6.64], R42 ;  /* 0x0000002a06002986 */ /* 0x000fe2000c101526 */
[----:B------:R-:W-:Y:S01]  /*3be0*/  F2FP.BF16.F32.PACK_AB R45, RZ, R45 ;  /* 0x0000002dff2d723e */ /* 0x000fe200000010ff */
[-C--:B------:R-:W-:Y:S01]  /*3bf0*/  FMUL R53, R53, R56.reuse ;  /* 0x0000003835357220 */ /* 0x080fe20000400000 */
[C---:B------:R-:W-:Y:S01]  /*3c00*/  ISETP.GT.AND P2, PT, R3.reuse, 0x8, P1 ;  /* 0x000000080300780c */ /* 0x040fe20000f44270 */
[----:B------:R-:W-:Y:S01]  /*3c10*/  @P0 STG.E.U16 desc[UR38][R6.64+0x2], R43 ;  /* 0x0000022b06000986 */ /* 0x000fe2000c101526 */
[C---:B------:R-:W-:Y:S01]  /*3c20*/  ISETP.GT.AND P0, PT, R3.reuse, 0x9, P1 ;  /* 0x000000090300780c */ /* 0x040fe20000f04270 */
[----:B------:R-:W-:Y:S01]  /*3c30*/  FMUL R52, R52, R56 ;  /* 0x0000003834347220 */ /* 0x000fe20000400000 */
[----:B------:R-:W-:Y:S01]  /*3c40*/  F2FP.BF16.F32.PACK_AB R46, RZ, R46 ;  /* 0x0000002eff2e723e */ /* 0x000fe200000010ff */
[----:B------:R-:W-:Y:S01]  /*3c50*/  @P4 STG.E.U16 desc[UR38][R4.64+0x10], R44 ;  /* 0x0000102c04004986 */ /* 0x000fe2000c101526 */
[C---:B------:R-:W-:Y:S01]  /*3c60*/  ISETP.GT.AND P4, PT, R3.reuse, 0x10, P3 ;  /* 0x000000100300780c */ /* 0x040fe20001f84270 */
[-C--:B------:R-:W-:Y:S01]  /*3c70*/  FMUL R54, R54, R56.reuse ;  /* 0x0000003836367220 */ /* 0x080fe20000400000 */
[----:B------:R-:W-:Y:S01]  /*3c80*/  F2FP.BF16.F32.PACK_AB R47, RZ, R47 ;  /* 0x0000002fff2f723e */ /* 0x000fe200000010ff */
[----:B------:R-:W-:Y:S01]  /*3c90*/  @P5 STG.E.U16 desc[UR38][R4.64+0x12], R45 ;  /* 0x0000122d04005986 */ /* 0x000fe2000c101526 */
[----:B------:R-:W-:Y:S01]  /*3ca0*/  ISETP.GT.AND P5, PT, R3, 0x11, P3 ;  /* 0x000000110300780c */ /* 0x000fe20001fa4270 */
[----:B------:R-:W-:Y:S01]  /*3cb0*/  FMUL R55, R55, R56 ;  /* 0x0000003837377220 */ /* 0x000fe20000400000 */
[----:B------:R-:W-:Y:S01]  /*3cc0*/  F2FP.BF16.F32.PACK_AB R48, RZ, R48 ;  /* 0x00000030ff30723e */ /* 0x000fe200000010ff */
[----:B------:R-:W-:Y:S01]  /*3cd0*/  @P2 STG.E.U16 desc[UR38][R6.64+0x10], R46 ;  /* 0x0000102e06002986 */ /* 0x000fe2000c101526 */
[----:B------:R-:W-:Y:S01]  /*3ce0*/  F2FP.BF16.F32.PACK_AB R49, RZ, R49 ;  /* 0x00000031ff31723e */ /* 0x000fe200000010ff */
[----:B------:R-:W-:Y:S01]  /*3cf0*/  FMUL R24, R24, R56 ;  /* 0x0000003818187220 */ /* 0x000fe20000400000 */
[----:B------:R-:W-:Y:S01]  /*3d00*/  ISETP.GT.AND P2, PT, R3, 0x10, P1 ;  /* 0x000000100300780c */ /* 0x000fe20000f44270 */
[----:B------:R-:W-:Y:S01]  /*3d10*/  @P0 STG.E.U16 desc[UR38][R6.64+0x12], R47 ;  /* 0x0000122f06000986 */ /* 0x000fe2000c101526 */
[----:B------:R-:W-:Y:S01]  /*3d20*/  F2FP.BF16.F32.PACK_AB R50, RZ, R50 ;  /* 0x00000032ff32723e */ /* 0x000fe200000010ff */
[----:B------:R-:W-:Y:S01]  /*3d30*/  IMAD R9, R13, 0xf0, RZ ;  /* 0x000000f00d097824 */ /* 0x000fe200078e02ff */
[----:B------:R-:W-:Y:S01]  /*3d40*/  F2FP.BF16.F32.PACK_AB R51, RZ, R51 ;  /* 0x00000033ff33723e */ /* 0x000fe200000010ff */
[----:B------:R-:W-:Y:S01]  /*3d50*/  @P4 STG.E.U16 desc[UR38][R4.64+0x20], R48 ;  /* 0x0000203004004986 */ /* 0x000fe2000c101526 */
[C---:B------:R-:W-:Y:S01]  /*3d60*/  ISETP.GT.AND P4, PT, R3.reuse, 0x11, P1 ;  /* 0x000000110300780c */ /* 0x040fe20000f84270 */
[----:B------:R-:W-:Y:S01]  /*3d70*/  IMAD.WIDE.U32 R10, R12, 0xf0, R6 ;  /* 0x000000f00c0a7825 */ /* 0x000fe200078e0006 */
[----:B------:R-:W-:Y:S01]  /*3d80*/  F2FP.BF16.F32.PACK_AB R53, RZ, R53 ;  /* 0x00000035ff35723e */ /* 0x000fe200000010ff */
[----:B------:R-:W-:Y:S01]  /*3d90*/  @P5 STG.E.U16 desc[UR38][R4.64+0x22], R49 ;  /* 0x0000223104005986 */ /* 0x000fe2000c101526 */
[----:B------:R-:W-:Y:S01]  /*3da0*/  ISETP.GT.AND P5, PT, R3, 0x18, P3 ;  /* 0x000000180300780c */ /* 0x000fe20001fa4270 */
[-C--:B------:R-:W-:Y:S01]  /*3db0*/  FMUL R25, R25, R56.reuse ;  /* 0x0000003819197220 */ /* 0x080fe20000400000 */
[----:B------:R-:W-:Y:S01]  /*3dc0*/  ISETP.GT.AND P3, PT, R3, 0x19, P3 ;  /* 0x000000190300780c */ /* 0x000fe20001f64270 */
[----:B------:R-:W-:Y:S01]  /*3dd0*/  @P2 STG.E.U16 desc[UR38][R6.64+0x20], R50 ;  /* 0x0000203206002986 */ /* 0x000fe2000c101526 */
[----:B------:R-:W-:Y:S01]  /*3de0*/  ISETP.GT.AND P2, PT, R69, 0x80, PT ;  /* 0x000000804500780c */ /* 0x000fe20003f44270 */
[----:B------:R-:W-:Y:S01]  /*3df0*/  FMUL R26, R26, R56 ;  /* 0x000000381a1a7220 */ /* 0x000fe20000400000 */
[----:B------:R-:W-:Y:S01]  /*3e00*/  F2FP.BF16.F32.PACK_AB R52, RZ, R52 ;  /* 0x00000034ff34723e */ /* 0x000fe200000010ff */
[----:B------:R-:W-:Y:S01]  /*3e10*/  FMUL R27, R27, R56 ;  /* 0x000000381b1b7220 */ /* 0x000fe20000400000 */
[----:B------:R-:W-:Y:S01]  /*3e20*/  F2FP.BF16.F32.PACK_AB R54, RZ, R54 ;  /* 0x00000036ff36723e */ /* 0x000fe200000010ff */
[----:B------:R-:W-:Y:S01]  /*3e30*/  @P4 STG.E.U16 desc[UR38][R6.64+0x22], R51 ;  /* 0x0000223306004986 */ /* 0x000fe2000c101526 */
[C---:B------:R-:W-:Y:S01]  /*3e40*/  ISETP.GT.AND P4, PT, R3.reuse, 0x18, P1 ;  /* 0x000000180300780c */ /* 0x040fe20000f84270 */
[-C--:B------:R-:W-:Y:S01]  /*3e50*/  FMUL R28, R28, R56.reuse ;  /* 0x000000381c1c7220 */ /* 0x080fe20000400000 */
[C---:B------:R-:W-:Y:S01]  /*3e60*/  ISETP.GT.AND P1, PT, R3.reuse, 0x19, P1 ;  /* 0x000000190300780c */ /* 0x040fe20000f24270 */
[----:B------:R-:W-:Y:S01]  /*3e70*/  @P5 STG.E.U16 desc[UR38][R4.64+0x30], R52 ;  /* 0x0000303404005986 */ /* 0x000fe2000c101526 */
[----:B------:R-:W-:Y:S01]  /*3e80*/  ISETP.GT.AND P5, PT, R3, 0x1, P2 ;  /* 0x000000010300780c */ /* 0x000fe200017a4270 */
[-C--:B------:R-:W-:Y:S01]  /*3e90*/  FMUL R29, R29, R56.reuse ;  /* 0x000000381d1d7220 */ /* 0x080fe20000400000 */
[----:B------:R-:W-:Y:S01]  /*3ea0*/  F2FP.BF16.F32.PACK_AB R55, RZ, R55 ;  /* 0x00000037ff37723e */ /* 0x000fe200000010ff */
[----:B------:R0:W-:Y:S01]  /*3eb0*/  @P3 STG.E.U16 desc[UR38][R4.64+0x32], R53 ;  /* 0x0000323504003986 */ /* 0x0001e2000c101526 */
[----:B------:R-:W-:Y:S01]  /*3ec0*/  ISETP.GT.AND P3, PT, R3, RZ, P2 ;  /* 0x000000ff0300720c */ /* 0x000fe20001764270 */
[----:B------:R-:W-:Y:S01]  /*3ed0*/  FMUL R30, R30, R56 ;  /* 0x000000381e1e7220 */ /* 0x000fe20000400000 */
[----:B------:R-:W-:Y:S01]  /*3ee0*/  F2FP.BF16.F32.PACK_AB R24, RZ, R24 ;  /* 0x00000018ff18723e */ /* 0x000fe200000010ff */
[-C--:B------:R-:W-:Y:S01]  /*3ef0*/  FMUL R31, R31, R56.reuse ;  /* 0x000000381f1f7220 */ /* 0x080fe20000400000 */
[----:B------:R-:W-:Y:S01]  /*3f00*/  ISETP.GT.AND P0, PT, R69, 0x88, PT ;  /* 0x000000884500780c */ /* 0x000fe20003f04270 */
[----:B------:R-:W-:Y:S01]  /*3f10*/  @P4 STG.E.U16 desc[UR38][R6.64+0x30], R54 ;  /* 0x0000303606004986 */ /* 0x000fe2000c101526 */
[----:B------:R-:W-:Y:S01]  /*3f20*/  F2FP.BF16.F32.PACK_AB R25, RZ, R25 ;  /* 0x00000019ff19723e */ /* 0x000fe200000010ff */
[----:B------:R-:W-:Y:S01]  /*3f30*/  FMUL R32, R32, R56 ;  /* 0x0000003820207220 */ /* 0x000fe20000400000 */
[C---:B------:R-:W-:Y:S01]  /*3f40*/  ISETP.GT.AND P4, PT, R3.reuse, 0x8, P2 ;  /* 0x000000080300780c */ /* 0x040fe20001784270 */
[----:B------:R1:W-:Y:S01]  /*3f50*/  @P1 STG.E.U16 desc[UR38][R6.64+0x32], R55 ;  /* 0x0000323706001986 */ /* 0x0003e2000c101526 */
[----:B------:R-:W-:Y:S01]  /*3f60*/  ISETP.GT.AND P1, PT, R3, RZ, P0 ;  /* 0x000000ff0300720c */ /* 0x000fe20000724270 */
[----:B0-----:R-:W-:Y:S01]  /*3f70*/  IMAD.IADD R5, R11, 0x1, R9 ;  /* 0x000000010b057824 */ /* 0x001fe200078e0209 */
[----:B------:R-:W-:Y:S01]  /*3f80*/  F2FP.BF16.F32.PACK_AB R26, RZ, R26 ;  /* 0x0000001aff1a723e */ /* 0x000fe200000010ff */
[--C-:B------:R-:W-:Y:S01]  /*3f90*/  @P3 IMAD.MOV.U32 R4, RZ, RZ, R10.reuse ;  /* 0x000000ffff043224 */ /* 0x100fe200078e000a */
[----:B------:R-:W-:Y:S01]  /*3fa0*/  F2FP.BF16.F32.PACK_AB R27, RZ, R27 ;  /* 0x0000001bff1b723e */ /* 0x000fe200000010ff */
[----:B------:R-:W-:Y:S01]  /*3fb0*/  FMUL R33, R33, R56 ;  /* 0x0000003821217220 */ /* 0x000fe20000400000 */
[----:B------:R-:W-:Y:S01]  /*3fc0*/  F2FP.BF16.F32.PACK_AB R28, RZ, R28 ;  /* 0x0000001cff1c723e */ /* 0x000fe200000010ff */
[-C--:B------:R-:W-:Y:S01]  /*3fd0*/  FMUL R34, R34, R56.reuse ;  /* 0x0000003822227220 */ /* 0x080fe20000400000 */
[----:B------:R0:W-:Y:S01]  /*3fe0*/  @P3 STG.E.U16 desc[UR38][R4.64], R24 ;  /* 0x0000001804003986 */ /* 0x0001e2000c101526 */
[----:B------:R-:W-:Y:S01]  /*3ff0*/  ISETP.GT.AND P3, PT, R3, 0x1, P0 ;  /* 0x000000010300780c */ /* 0x000fe20000764270 */
[----:B------:R-:W-:Y:S01]  /*4000*/  FMUL R35, R35, R56 ;  /* 0x0000003823237220 */ /* 0x000fe20000400000 */
[----:B-1----:R-:W-:Y:S01]  /*4010*/  IMAD.IADD R7, R9, 0x1, R11 ;  /* 0x0000000109077824 */ /* 0x002fe200078e020b */
[----:B------:R-:W-:Y:S01]  /*4020*/  F2FP.BF16.F32.PACK_AB R29, RZ, R29 ;  /* 0x0000001dff1d723e */ /* 0x000fe200000010ff */
[--C-:B------:R-:W-:Y:S01]  /*4030*/  @P4 IMAD.MOV.U32 R6, RZ, RZ, R10.reuse ;  /* 0x000000ffff064224 */ /* 0x100fe200078e000a */
[----:B------:R-:W-:Y:S01]  /*4040*/  F2FP.BF16.F32.PACK_AB R30, RZ, R30 ;  /* 0x0000001eff1e723e */ /* 0x000fe200000010ff */
[-C--:B------:R-:W-:Y:S01]  /*4050*/  FMUL R36, R36, R56.reuse ;  /* 0x0000003824247220 */ /* 0x080fe20000400000 */
[----:B------:R-:W-:Y:S01]  /*4060*/  F2FP.BF16.F32.PACK_AB R31, RZ, R31 ;  /* 0x0000001fff1f723e */ /* 0x000fe200000010ff */
[----:B------:R-:W-:Y:S01]  /*4070*/  FMUL R37, R37, R56 ;  /* 0x0000003825257220 */ /* 0x000fe20000400000 */
[----:B------:R-:W-:Y:S01]  /*4080*/  F2FP.BF16.F32.PACK_AB R32, RZ, R32 ;  /* 0x00000020ff20723e */ /* 0x000fe200000010ff */
[-C--:B------:R-:W-:Y:S01]  /*4090*/  FMUL R38, R38, R56.reuse ;  /* 0x0000003826267220 */ /* 0x080fe20000400000 */
[----:B0-----:R-:W-:Y:S01]  /*40a0*/  @P5 IMAD.MOV.U32 R4, RZ, RZ, R10 ;  /* 0x000000ffff045224 */ /* 0x001fe200078e000a */
[----:B------:R-:W-:Y:S01]  /*40b0*/  F2FP.BF16.F32.PACK_AB R33, RZ, R33 ;  /* 0x00000021ff21723e */ /* 0x000fe200000010ff */
[----:B------:R-:W-:Y:S01]  /*40c0*/  FMUL R39, R39, R56 ;  /* 0x0000003827277220 */ /* 0x000fe20000400000 */
[----:B------:R-:W-:-:S02]  /*40d0*/  F2FP.BF16.F32.PACK_AB R34, RZ, R34 ;  /* 0x00000022ff22723e */ /* 0x000fc400000010ff */
[----:B------:R0:W-:Y:S01]  /*40e0*/  @P5 STG.E.U16 desc[UR38][R4.64+0x2], R25 ;  /* 0x0000021904005986 */ /* 0x0001e2000c101526 */
[----:B------:R-:W-:Y:S02]  /*40f0*/  F2FP.BF16.F32.PACK_AB R35, RZ, R35 ;  /* 0x00000023ff23723e */ /* 0x000fe400000010ff */
[----:B------:R-:W-:Y:S02]  /*4100*/  F2FP.BF16.F32.PACK_AB R36, RZ, R36 ;  /* 0x00000024ff24723e */ /* 0x000fe400000010ff */
[----:B------:R-:W-:Y:S02]  /*4110*/  F2FP.BF16.F32.PACK_AB R37, RZ, R37 ;  /* 0x00000025ff25723e */ /* 0x000fe400000010ff */
[----:B------:R-:W-:Y:S02]  /*4120*/  F2FP.BF16.F32.PACK_AB R38, RZ, R38 ;  /* 0x00000026ff26723e */ /* 0x000fe400000010ff */
[----:B------:R-:W-:Y:S02]  /*4130*/  F2FP.BF16.F32.PACK_AB R39, RZ, R39 ;  /* 0x00000027ff27723e */ /* 0x000fe400000010ff */
[----:B0-----:R-:W-:-:S05]  /*4140*/  IADD3 R4, P5, R19, R10, RZ ;  /* 0x0000000a13047210 */ /* 0x001fca0007fbe0ff */
[----:B------:R-:W-:Y:S01]  /*4150*/  IMAD.X R5, R15, 0x1, R5, P5 ;  /* 0x000000010f057824 */ /* 0x000fe200028e0605 */
[----:B------:R-:W-:-:S04]  /*4160*/  ISETP.GT.AND P5, PT, R3, 0x9, P0 ;  /* 0x000000090300780c */ /* 0x000fc800007a4270 */
[----:B------:R-:W-:Y:S01]  /*4170*/  @P1 STG.E.U16 desc[UR38][R4.64], R26 ;  /* 0x0000001a04001986 */ /* 0x000fe2000c101526 */
[----:B------:R-:W-:-:S03]  /*4180*/  ISETP.GT.AND P1, PT, R3, 0x9, P2 ;  /* 0x000000090300780c */ /* 0x000fc60001724270 */
[----:B------:R0:W-:Y:S01]  /*4190*/  @P3 STG.E.U16 desc[UR38][R4.64+0x2], R27 ;  /* 0x0000021b04003986 */ /* 0x0001e2000c101526 */
[----:B------:R-:W-:-:S03]  /*41a0*/  ISETP.GT.AND P3, PT, R3, 0x8, P0 ;  /* 0x000000080300780c */ /* 0x000fc60000764270 */
[----:B------:R-:W-:Y:S01]  /*41b0*/  @P4 STG.E.U16 desc[UR38][R6.64+0x10], R28 ;  /* 0x0000101c06004986 */ /* 0x000fe2000c101526 */
[----:B------:R-:W-:-:S05]  /*41c0*/  IADD3 R8, P4, R19, R10, RZ ;  /* 0x0000000a13087210 */ /* 0x000fca0007f9e0ff */
[----:B------:R-:W-:Y:S01]  /*41d0*/  IMAD.X R9, R7, 0x1, R15, P4 ;  /* 0x0000000107097824 */ /* 0x000fe200020e060f */
[----:B------:R-:W-:Y:S01]  /*41e0*/  ISETP.GT.AND P4, PT, R3, 0x10, P2 ;  /* 0x000000100300780c */ /* 0x000fe20001784270 */
[----:B0-----:R-:W-:Y:S02]  /*41f0*/  @P1 IMAD.MOV.U32 R4, RZ, RZ, R10 ;  /* 0x000000ffff041224 */ /* 0x001fe400078e000a */
[----:B------:R-:W-:-:S05]  /*4200*/  @P1 IMAD.MOV.U32 R5, RZ, RZ, R7 ;  /* 0x000000ffff051224 */ /* 0x000fca00078e0007 */
[----:B------:R0:W-:Y:S01]  /*4210*/  @P1 STG.E.U16 desc[UR38][R4.64+0x12], R29 ;  /* 0x0000121d04001986 */ /* 0x0001e2000c101526 */
[----:B------:R-:W-:-:S03]  /*4220*/  ISETP.GT.AND P1, PT, R3, 0x18, P2 ;  /* 0x000000180300780c */ /* 0x000fc60001724270 */
[----:B------:R-:W-:Y:S01]  /*4230*/  @P3 STG.E.U16 desc[UR38][R8.64+0x10], R30 ;  /* 0x0000101e08003986 */ /* 0x000fe2000c101526 */
[C---:B------:R-:W-:Y:S02]  /*4240*/  ISETP.GT.AND P3, PT, R3.reuse, 0x11, P2 ;  /* 0x000000110300780c */ /* 0x040fe40001764270 */
[----:B------:R-:W-:Y:S01]  /*4250*/  ISETP.GT.AND P2, PT, R3, 0x19, P2 ;  /* 0x000000190300780c */ /* 0x000fe20001744270 */
[----:B0-----:R-:W-:Y:S02]  /*4260*/  @P5 IMAD.MOV.U32 R4, RZ, RZ, R8 ;  /* 0x000000ffff045224 */ /* 0x001fe400078e0008 */
[----:B------:R-:W-:-:S04]  /*4270*/  @P5 IMAD.MOV.U32 R5, RZ, RZ, R9 ;  /* 0x000000ffff055224 */ /* 0x000fc800078e0009 */
[----:B------:R-:W-:Y:S01]  /*4280*/  @P1 IMAD.MOV.U32 R6, RZ, RZ, R10 ;  /* 0x000000ffff061224 */ /* 0x000fe200078e000a */
[----:B------:R0:W-:Y:S01]  /*4290*/  @P5 STG.E.U16 desc[UR38][R4.64+0x12], R31 ;  /* 0x0000121f04005986 */ /* 0x0001e2000c101526 */
[----:B------:R-:W-:-:S04]  /*42a0*/  ISETP.GT.AND P5, PT, R3, 0x10, P0 ;  /* 0x000000100300780c */ /* 0x000fc800007a4270 */
[--C-:B------:R-:W-:Y:S02]  /*42b0*/  @P2 IMAD.MOV.U32 R11, RZ, RZ, R7.reuse ;  /* 0x000000ffff0b2224 */ /* 0x100fe400078e0007 */
[----:B0-----:R-:W-:Y:S02]  /*42c0*/  @P4 IMAD.MOV.U32 R4, RZ, RZ, R10 ;  /* 0x000000ffff044224 */ /* 0x001fe400078e000a */
[----:B------:R-:W-:-:S05]  /*42d0*/  @P4 IMAD.MOV.U32 R5, RZ, RZ, R7 ;  /* 0x000000ffff054224 */ /* 0x000fca00078e0007 */
[----:B------:R0:W-:Y:S01]  /*42e0*/  @P4 STG.E.U16 desc[UR38][R4.64+0x20], R32 ;  /* 0x0000202004004986 */ /* 0x0001e2000c101526 */
[----:B------:R-:W-:Y:S01]  /*42f0*/  ISETP.GT.AND P4, PT, R3, 0x11, P0 ;  /* 0x000000110300780c */ /* 0x000fe20000784270 */
[----:B0-----:R-:W-:Y:S02]  /*4300*/  @P3 IMAD.MOV.U32 R4, RZ, RZ, R10 ;  /* 0x000000ffff043224 */ /* 0x001fe400078e000a */
[----:B------:R-:W-:-:S05]  /*4310*/  @P3 IMAD.MOV.U32 R5, RZ, RZ, R7 ;  /* 0x000000ffff053224 */ /* 0x000fca00078e0007 */
[----:B------:R0:W-:Y:S01]  /*4320*/  @P3 STG.E.U16 desc[UR38][R4.64+0x22], R33 ;  /* 0x0000222104003986 */ /* 0x0001e2000c101526 */
[C---:B------:R-:W-:Y:S02]  /*4330*/  ISETP.GT.AND P3, PT, R3.reuse, 0x18, P0 ;  /* 0x000000180300780c */ /* 0x040fe40000764270 */
[----:B------:R-:W-:Y:S01]  /*4340*/  ISETP.GT.AND P0, PT, R3, 0x19, P0 ;  /* 0x000000190300780c */ /* 0x000fe20000704270 */
[----:B0-----:R-:W-:Y:S02]  /*4350*/  @P5 IMAD.MOV.U32 R4, RZ, RZ, R8 ;  /* 0x000000ffff045224 */ /* 0x001fe400078e0008 */
[----:B------:R-:W-:-:S05]  /*4360*/  @P5 IMAD.MOV.U32 R5, RZ, RZ, R9 ;  /* 0x000000ffff055224 */ /* 0x000fca00078e0009 */
[----:B------:R0:W-:Y:S02]  /*4370*/  @P5 STG.E.U16 desc[UR38][R4.64+0x20], R34 ;  /* 0x0000202204005986 */ /* 0x0001e4000c101526 */
[----:B0-----:R-:W-:Y:S02]  /*4380*/  @P4 IMAD.MOV.U32 R4, RZ, RZ, R8 ;  /* 0x000000ffff044224 */ /* 0x001fe400078e0008 */
[----:B------:R-:W-:-:S05]  /*4390*/  @P4 IMAD.MOV.U32 R5, RZ, RZ, R9 ;  /* 0x000000ffff054224 */ /* 0x000fca00078e0009 */
[----:B------:R0:W-:Y:S04]  /*43a0*/  @P4 STG.E.U16 desc[UR38][R4.64+0x22], R35 ;  /* 0x0000222304004986 */ /* 0x0001e8000c101526 */
[----:B------:R1:W-:Y:S04]  /*43b0*/  @P1 STG.E.U16 desc[UR38][R6.64+0x30], R36 ;  /* 0x0000302406001986 */ /* 0x0003e8000c101526 */
[----:B------:R1:W-:Y:S01]  /*43c0*/  @P2 STG.E.U16 desc[UR38][R10.64+0x32], R37 ;  /* 0x000032250a002986 */ /* 0x0003e2000c101526 */
[----:B0-----:R-:W-:Y:S02]  /*43d0*/  @P3 IMAD.MOV.U32 R4, RZ, RZ, R8 ;  /* 0x000000ffff043224 */ /* 0x001fe400078e0008 */
[----:B------:R-:W-:-:S05]  /*43e0*/  @P3 IMAD.MOV.U32 R5, RZ, RZ, R9 ;  /* 0x000000ffff053224 */ /* 0x000fca00078e0009 */
[----:B------:R1:W-:Y:S04]  /*43f0*/  @P3 STG.E.U16 desc[UR38][R4.64+0x30], R38 ;  /* 0x0000302604003986 */ /* 0x0003e8000c101526 */
[----:B------:R1:W-:Y:S02]  /*4400*/  @P0 STG.E.U16 desc[UR38][R8.64+0x32], R39 ;  /* 0x0000322708000986 */ /* 0x0003e4000c101526 */
.L_x_91:
[----:B------:R-:W-:Y:S05]  /*4410*/  BSYNC B0 ;  /* 0x0000000000007941 */ /* 0x000fea0003800000 */
.L_x_29:
[----:B------:R-:W-:Y:S01]  /*4420*/  IADD3 R16, P0, R16, UR36, RZ ;  /* 0x0000002410107c10 */ /* 0x000fe2000ff1e0ff */
[----:B------:R-:W-:Y:S01]  /*4430*/  ULDC.64 UR4, c[0x0][0x650] ;  /* 0x0001940000047ab9 */ /* 0x000fe20000000a00 */
[----:B------:R-:W-:Y:S01]  /*4440*/  PRMT R3, RZ, 0x7610, R3 ;  /* 0x00007610ff037816 */ /* 0x000fe20000000003 */
[----:B------:R-:W-:Y:S01]  /*4450*/  IMAD.MOV.U32 R69, RZ, RZ, -0x1 ;  /* 0xffffffffff457424 */ /* 0x000fe200078e00ff */
[----:B------:R-:W-:Y:S01]  /*4460*/  IADD3.X R17, R17, UR42, RZ, P0, !PT ;  /* 0x0000002a11117c10 */ /* 0x000fe200087fe4ff */
[----:B------:R-:W-:Y:S01]  /*4470*/  IMAD.MOV.U32 R19, RZ, RZ, -0x1 ;  /* 0xffffffffff137424 */ /* 0x000fe200078e00ff */
[----:B------:R-:W-:-:S04]  /*4480*/  ISETP.GE.U32.AND P0, PT, R16, UR4, PT ;  /* 0x0000000410007c0c */ /* 0x000fc8000bf06070 */
[----:B------:R-:W-:-:S13]  /*4490*/  ISETP.GE.U32.AND.EX P0, PT, R17, UR5, PT, P0 ;  /* 0x0000000511007c0c */ /* 0x000fda000bf06100 */
[----:B------:R-:W-:Y:S05]  /*44a0*/  @P0 BRA `(.L_x_92) ;  /* 0x00000004004c0947 */ /* 0x000fea0003800000 */
[----:B-1----:R-:W1:Y:S01]  /*44b0*/  LDC.64 R10, c[0x0][0x628] ;  /* 0x00018a00ff0a7b82 */ /* 0x002e620000000a00 */
[----:B------:R-:W1:Y:S01]  /*44c0*/  S2R R12, SR_CTAID.X ;  /* 0x00000000000c7919 */ /* 0x000e620000002500 */
[----:B------:R-:W-:Y:S02]  /*44d0*/  IMAD.MOV.U32 R8, RZ, RZ, R16 ;  /* 0x000000ffff087224 */ /* 0x000fe400078e0010 */
[----:B0-----:R-:W-:Y:S01]  /*44e0*/  IMAD.MOV.U32 R9, RZ, RZ, R17 ;  /* 0x000000ffff097224 */ /* 0x001fe200078e0011 */
[----:B------:R-:W0:Y:S03]  /*44f0*/  S2R R20, SR_CTAID.Y ;  /* 0x0000000000147919 */ /* 0x000e260000002600 */
[----:B------:R-:W0:Y:S08]  /*4500*/  LDC R0, c[0x0][0x630] ;  /* 0x00018c00ff007b82 */ /* 0x000e300000000800 */
[----:B--2---:R-:W2:Y:S01]  /*4510*/  LDC.64 R14, c[0x0][0x620] ;  /* 0x00018800ff0e7b82 */ /* 0x004ea20000000a00 */
[----:B-1----:R-:W-:-:S04]  /*4520*/  ISETP.NE.U32.AND P0, PT, R10, RZ, PT ;  /* 0x000000ff0a00720c */ /* 0x002fc80003f05070 */
[----:B------:R-:W-:-:S13]  /*4530*/  ISETP.NE.AND.EX P0, PT, R11, RZ, PT, P0 ;  /* 0x000000ff0b00720c */ /* 0x000fda0003f05300 */
[----:B0-2---:R-:W-:Y:S05]  /*4540*/  @!P0 BRA `(.L_x_93) ;  /* 0x0000000000288947 */ /* 0x005fea0003800000 */
        /* <DEDUP_REMOVED lines=10> */
.L_x_93:
[-CC-:B------:R-:W-:Y:S01]  /*45f0*/  SHF.R.U64 R19, R8, R0.reuse, R9.reuse ;  /* 0x0000000008137219 */ /* 0x180fe20000001209 */
[----:B------:R-:W0:Y:S01]  /*4600*/  LDC.64 R26, c[0x0][0x640] ;  /* 0x00019000ff1a7b82 */ /* 0x000e220000000a00 */
[----:B------:R-:W-:Y:S01]  /*4610*/  SHF.R.U32.HI R0, RZ, R0, R9 ;  /* 0x00000000ff007219 */ /* 0x000fe20000011609 */
[----:B------:R-:W-:Y:S01]  /*4620*/  ULDC UR4, c[0x0][0x150] ;  /* 0x0000540000047ab9 */ /* 0x000fe20000000800 */
[----:B------:R-:W-:Y:S02]  /*4630*/  IADD3 R3, P0, RZ, -R19, RZ ;  /* 0x80000013ff037210 */ /* 0x000fe40007f1e0ff */
[----:B------:R-:W-:-:S03]  /*4640*/  I2FP.F32.U32 R7, R12 ;  /* 0x0000000c00077245 */ /* 0x000fc60000201000 */
[----:B------:R-:W1:Y:S01]  /*4650*/  LDC R6, c[0x0][0x618] ;  /* 0x00018600ff067b82 */ /* 0x000e620000000800 */
[----:B------:R-:W-:Y:S02]  /*4660*/  IMAD.X R5, RZ, RZ, ~R0, P0 ;  /* 0x000000ffff057224 */ /* 0x000fe400000e0e00 */
[----:B------:R-:W-:Y:S01]  /*4670*/  FMUL R7, R7, UR4 ;  /* 0x0000000407077c20 */ /* 0x000fe20008400000 */
[----:B------:R-:W-:Y:S01]  /*4680*/  ULDC UR4, c[0x0][0x154] ;  /* 0x0000550000047ab9 */ /* 0x000fe20000000800 */
[-C--:B------:R-:W-:Y:S02]  /*4690*/  IMAD R0, R5, R14.reuse, RZ ;  /* 0x0000000e05007224 */ /* 0x080fe400078e02ff */
[C---:B------:R-:W-:Y:S01]  /*46a0*/  IMAD.WIDE.U32 R4, R3.reuse, R14, R16 ;  /* 0x0000000e03047225 */ /* 0x040fe200078e0010 */
[----:B------:R-:W2:Y:S01]  /*46b0*/  LDC R11, c[0x0][0x608] ;  /* 0x00018200ff0b7b82 */ /* 0x000ea20000000800 */
[----:B------:R-:W3:Y:S02]  /*46c0*/  F2I.U32.TRUNC.NTZ R7, R7 ;  /* 0x0000000700077305 */ /* 0x000ee4000020f000 */
[----:B------:R-:W-:-:S04]  /*46d0*/  IMAD R3, R3, R15, R0 ;  /* 0x0000000f03037224 */ /* 0x000fc800078e0200 */
[----:B------:R-:W-:Y:S01]  /*46e0*/  IMAD.IADD R3, R5, 0x1, R3 ;  /* 0x0000000105037824 */ /* 0x000fe200078e0203 */
[----:B------:R-:W4:Y:S01]  /*46f0*/  LDC R8, c[0x0][0x658] ;  /* 0x00019600ff087b82 */ /* 0x000f220000000800 */
[----:B------:R-:W-:Y:S02]  /*4700*/  I2FP.F32.U32 R5, R20 ;  /* 0x0000001400057245 */ /* 0x000fe40000201000 */
[----:B0-----:R-:W-:-:S04]  /*4710*/  ISETP.NE.U32.AND P0, PT, R26, RZ, PT ;  /* 0x000000ff1a00720c */ /* 0x001fc80003f05070 */
[----:B------:R-:W-:Y:S01]  /*4720*/  ISETP.NE.AND.EX P0, PT, R27, RZ, PT, P0 ;  /* 0x000000ff1b00720c */ /* 0x000fe20003f05300 */
[----:B------:R-:W0:Y:S01]  /*4730*/  LDC R9, c[0x0][0x144] ;  /* 0x00005100ff097b82 */ /* 0x000e220000000800 */
[-C--:B-1----:R-:W-:Y:S01]  /*4740*/  SHF.R.U32.HI R0, RZ, R6.reuse, R3 ;  /* 0x00000006ff007219 */ /* 0x082fe20000011603 */
[----:B---3--:R-:W-:Y:S01]  /*4750*/  IMAD.MOV R7, RZ, RZ, -R7 ;  /* 0x000000ffff077224 */ /* 0x008fe200078e0a07 */
[----:B------:R-:W-:Y:S01]  /*4760*/  SHF.R.U64 R13, R4, R6, R3 ;  /* 0x00000006040d7219 */ /* 0x000fe20000001203 */
[----:B------:R-:W-:-:S04]  /*4770*/  FMUL R6, R5, UR4 ;  /* 0x0000000405067c20 */ /* 0x000fc80008400000 */
[----:B------:R-:W1:Y:S01]  /*4780*/  LDC R21, c[0x0][0x148] ;  /* 0x00005200ff157b82 */ /* 0x000e620000000800 */
[-CC-:B--2---:R-:W-:Y:S02]  /*4790*/  SHF.R.U64 R10, R13, R11.reuse, R0.reuse ;  /* 0x0000000b0d0a7219 */ /* 0x184fe40000001200 */
[----:B------:R-:W-:Y:S02]  /*47a0*/  SHF.R.U32.HI R3, RZ, R11, R0 ;  /* 0x0000000bff037219 */ /* 0x000fe40000011600 */
[----:B------:R2:W3:Y:S03]  /*47b0*/  F2I.U32.TRUNC.NTZ R0, R6 ;  /* 0x0000000600007305 */ /* 0x0004e6000020f000 */
[----:B------:R-:W1:Y:S01]  /*47c0*/  LDC R14, c[0x0][0x648] ;  /* 0x00019200ff0e7b82 */ /* 0x000e620000000800 */
[-CC-:B----4-:R-:W-:Y:S02]  /*47d0*/  SHF.R.U64 R15, R10, R8.reuse, R3.reuse ;  /* 0x000000080a0f7219 */ /* 0x190fe40000001203 */
[----:B------:R-:W-:-:S03]  /*47e0*/  SHF.R.U32.HI R5, RZ, R8, R3 ;  /* 0x00000008ff057219 */ /* 0x000fc60000011603 */
[----:B------:R-:W-:Y:S02]  /*47f0*/  IMAD.MOV.U32 R4, RZ, RZ, R15 ;  /* 0x000000ffff047224 */ /* 0x000fe400078e000f */
[----:B------:R-:W4:Y:S01]  /*4800*/  LDC R24, c[0x0][0x638] ;  /* 0x00018e00ff187b82 */ /* 0x000f220000000800 */
[----:B0-----:R-:W-:-:S07]  /*4810*/  IMAD R25, R9, R7, R12 ;  /* 0x0000000709197224 */ /* 0x001fce00078e020c */
[----:B------:R-:W0:Y:S08]  /*4820*/  LDC R28, c[0x0][0x610] ;  /* 0x00018400ff1c7b82 */ /* 0x000e300000000800 */
[----:B------:R-:W0:Y:S01]  /*4830*/  LDC R29, c[0x0][0x600] ;  /* 0x00018000ff1d7b82 */ /* 0x000e220000000800 */
[----:B--23--:R-:W-:Y:S05]  /*4840*/  @!P0 BRA `(.L_x_94) ;  /* 0x0000000000288947 */ /* 0x00cfea0003800000 */
[----:B------:R-:W2:Y:S02]  /*4850*/  LDC R4, c[0x0][0x64c] ;  /* 0x00019300ff047b82 */ /* 0x000ea40000000800 */
[----:B--2---:R-:W-:-:S05]  /*4860*/  IADD3 R3, P0, R15, R4, RZ ;  /* 0x000000040f037210 */ /* 0x004fca0007f1e0ff */
        /* <DEDUP_REMOVED lines=8> */
.L_x_94:
[----:B------:R-:W-:Y:S02]  /*48f0*/  ISETP.NE.AND P0, PT, R2, 0x1, PT ;  /* 0x000000010200780c */ /* 0x000fe40003f05270 */
[----:B-1----:R-:W-:Y:S01]  /*4900*/  SHF.R.U64 R3, R4, R14, R5 ;  /* 0x0000000e04037219 */ /* 0x002fe20000001205 */
[----:B------:R-:W-:Y:S01]  /*4910*/  IMAD.MOV R5, RZ, RZ, -R0 ;  /* 0x000000ffff057224 */ /* 0x000fe200078e0a00 */
[----:B------:R-:W-:Y:S02]  /*4920*/  LOP3.LUT R0, R10, R65, RZ, 0xc0, !PT ;  /* 0x000000410a007212 */ /* 0x000fe400078ec0ff */
[----:B------:R-:W-:Y:S01]  /*4930*/  LOP3.LUT R6, R13, R64, RZ, 0xc0, !PT ;  /* 0x000000400d067212 */ /* 0x000fe200078ec0ff */
[----:B------:R-:W-:Y:S02]  /*4940*/  IMAD.MOV R4, RZ, RZ, -R3 ;  /* 0x000000ffff047224 */ /* 0x000fe400078e0a03 */
[----:B------:R-:W-:Y:S02]  /*4950*/  IMAD R0, R59, R3, R0 ;  /* 0x000000033b007224 */ /* 0x000fe400078e0200 */
[----:B----4-:R-:W-:-:S02]  /*4960*/  IMAD R3, R4, R24, R15 ;  /* 0x0000001804037224 */ /* 0x010fc400078e020f */
[----:B------:R-:W-:Y:S02]  /*4970*/  @P0 IMAD R25, R21, R5, R20 ;  /* 0x0000000515190224 */ /* 0x000fe400078e0214 */
[----:B0-----:R-:W-:Y:S02]  /*4980*/  IMAD R5, R3, R29, R6 ;  /* 0x0000001d03057224 */ /* 0x001fe400078e0206 */
[----:B------:R-:W-:Y:S02]  /*4990*/  IMAD R0, R0, R28, R25 ;  /* 0x0000001c00007224 */ /* 0x000fe400078e0219 */
[----:B------:R-:W-:-:S03]  /*49a0*/  IMAD.MOV.U32 R4, RZ, RZ, 0x1 ;  /* 0x00000001ff047424 */ /* 0x000fc600078e00ff */
[----:B------:R-:W-:Y:S02]  /*49b0*/  SEL R69, R5, R0, !P0 ;  /* 0x0000000005457207 */ /* 0x000fe40004000000 */
[----:B------:R-:W-:Y:S02]  /*49c0*/  PRMT R3, R4, 0x7610, R3 ;  /* 0x0000761004037816 */ /* 0x000fe40000000003 */
[----:B------:R-:W-:-:S07]  /*49d0*/  SEL R0, R0, R5, !P0 ;  /* 0x0000000500007207 */ /* 0x000fce0004000000 */
.L_x_92:
[----:B------:R-:W-:Y:S01]  /*49e0*/  UIADD3 UR41, UR43, UR41, URZ ;  /* 0x000000292b297290 */ /* 0x000fe2000fffe03f */
[----:B------:R-:W-:Y:S01]  /*49f0*/  LOP3.LUT P0, RZ, R3, 0xff, RZ, 0xc0, !PT ;  /* 0x000000ff03ff7812 */ /* 0x000fe2000780c0ff */
[----:B------:R-:W-:Y:S02]  /*4a00*/  IMAD.MOV.U32 R71, RZ, RZ, R0 ;  /* 0x000000ffff477224 */ /* 0x000fe400078e0000 */
[----:B------:R-:W-:Y:S02]  /*4a10*/  USHF.R.U32.HI UR4, URZ, 0x5, UR41 ;  /* 0x000000053f047899 */ /* 0x000fe40008011629 */
[----:B------:R-:W-:Y:S02]  /*4a20*/  UISETP.GT.U32.AND UP1, UPT, UR41, 0x1f, UPT ;  /* 0x0000001f2900788c */ /* 0x000fe4000bf24070 */
[----:B------:R-:W-:Y:S02]  /*4a30*/  ULOP3.LUT UR4, UR4, 0x1, URZ, 0xc0, !UPT ;  /* 0x0000000104047892 */ /* 0x000fe4000f8ec03f */
[----:B------:R-:W-:-:S02]  /*4a40*/  UISETP.LT.U32.AND UP1, UPT, UR43, 0x20, UP1 ;  /* 0x000000202b00788c */ /* 0x000fc40008f21070 */
[----:B------:R-:W-:Y:S02]  /*4a50*/  UISETP.NE.U32.AND UP0, UPT, UR4, 0x1, UPT ;  /* 0x000000010400788c */ /* 0x000fe4000bf05070 */
[----:B------:R-:W-:Y:S02]  /*4a60*/  USEL UR5, URZ, 0x1, !UP1 ;  /* 0x000000013f057887 */ /* 0x000fe4000c800000 */
[----:B------:R-:W-:Y:S02]  /*4a70*/  UISETP.GT.U32.AND UP0, UPT, UR43, 0x1f, !UP0 ;  /* 0x0000001f2b00788c */ /* 0x000fe4000c704070 */
[----:B------:R-:W-:Y:S02]  /*4a80*/  ULOP3.LUT UR41, UR41, 0x1f, URZ, 0xc0, !UPT ;  /* 0x0000001f29297892 */ /* 0x000fe4000f8ec03f */
[----:B------:R-:W-:-:S04]  /*4a90*/  USEL UR4, URZ, 0x1, !UP0 ;  /* 0x000000013f047887 */ /* 0x000fc8000c000000 */
[----:B------:R-:W-:Y:S01]  /*4aa0*/  ULOP3.LUT UR40, UR4, UR40, UR5, 0x96, !UPT ;  /* 0x0000002804287292 */ /* 0x000fe2000f8e9605 */
[----:B------:R-:W-:Y:S11]  /*4ab0*/  @P0 BRA `(.L_x_95) ;  /* 0xffffffc800c00947 */ /* 0x000ff6000383ffff */
[----:B------:R-:W-:Y:S05]  /*4ac0*/  EXIT ;  /* 0x000000000000794d */ /* 0x000fea0003800000 */
.L_x_4:
        /* <DEDUP_REMOVED lines=26> */
.L_x_97:
[--C-:B------:R-:W-:Y:S01]  /*4c70*/  SHF.R.U64 R14, R12, R20, R13.reuse ;  /* 0x000000140c0e7219 */ /* 0x100fe2000000120d */
[----:B------:R-:W0:Y:S01]  /*4c80*/  LDC R24, c[0x0][0x618] ;  /* 0x00018600ff187b82 */ /* 0x000e220000000800 */
[----:B------:R-:W-:Y:S01]  /*4c90*/  I2FP.F32.U32 R8, R6 ;  /* 0x0000000600087245 */ /* 0x000fe20000201000 */
[----:B------:R-:W-:Y:S01]  /*4ca0*/  ULDC UR4, c[0x0][0x150] ;  /* 0x0000540000047ab9 */ /* 0x000fe20000000800 */
[----:B------:R-:W-:Y:S02]  /*4cb0*/  SHF.R.U32.HI R7, RZ, R20, R13 ;  /* 0x00000014ff077219 */ /* 0x000fe4000001160d */
[----:B------:R-:W-:Y:S01]  /*4cc0*/  IADD3 R11, P0, RZ, -R14, RZ ;  /* 0x8000000eff0b7210 */ /* 0x000fe20007f1e0ff */
[----:B------:R-:W-:Y:S01]  /*4cd0*/  FMUL R13, R8, UR4 ;  /* 0x00000004080d7c20 */ /* 0x000fe20008400000 */
[----:B------:R-:W-:Y:S01]  /*4ce0*/  ULDC UR4, c[0x0][0x154] ;  /* 0x0000550000047ab9 */ /* 0x000fe20000000800 */
[----:B------:R-:W1:Y:S02]  /*4cf0*/  LDC.64 R26, c[0x0][0x640] ;  /* 0x00019000ff1a7b82 */ /* 0x000e640000000a00 */
[----:B------:R-:W-:-:S02]  /*4d00*/  IMAD.X R7, RZ, RZ, ~R7, P0 ;  /* 0x000000ffff077224 */ /* 0x000fc400000e0e07 */
[----:B------:R-:W2:Y:S01]  /*4d10*/  F2I.U32.TRUNC.NTZ R13, R13 ;  /* 0x0000000d000d7305 */ /* 0x000ea2000020f000 */
[----:B------:R-:W-:-:S03]  /*4d20*/  IMAD.WIDE.U32 R8, R11, R22, R16 ;  /* 0x000000160b087225 */ /* 0x000fc600078e0010 */
[----:B------:R-:W3:Y:S01]  /*4d30*/  LDC R15, c[0x0][0x144] ;  /* 0x00005100ff0f7b82 */ /* 0x000ee20000000800 */
[----:B------:R-:W-:-:S04]  /*4d40*/  IMAD R10, R7, R22, RZ ;  /* 0x00000016070a7224 */ /* 0x000fc800078e02ff */
[----:B------:R-:W-:Y:S02]  /*4d50*/  IMAD R7, R11, R23, R10 ;  /* 0x000000170b077224 */ /* 0x000fe400078e020a */
[----:B------:R-:W-:Y:S01]  /*4d60*/  IMAD.MOV.U32 R10, RZ, RZ, -0x1 ;  /* 0xffffffffff0a7424 */ /* 0x000fe200078e00ff */
[----:B------:R-:W4:Y:S01]  /*4d70*/  LDC R20, c[0x0][0x608] ;  /* 0x00018200ff147b82 */ /* 0x000f220000000800 */
[----:B------:R-:W-:Y:S01]  /*4d80*/  IMAD.IADD R7, R9, 0x1, R7 ;  /* 0x0000000109077824 */ /* 0x000fe200078e0207 */
[----:B------:R-:W-:-:S04]  /*4d90*/  I2FP.F32.U32 R9, R3 ;  /* 0x0000000300097245 */ /* 0x000fc80000201000 */
[-C--:B0-----:R-:W-:Y:S01]  /*4da0*/  SHF.R.U64 R12, R8, R24.reuse, R7 ;  /* 0x00000018080c7219 */ /* 0x081fe20000001207 */
[----:B--2---:R-:W-:Y:S01]  /*4db0*/  IMAD.MOV R8, RZ, RZ, -R13 ;  /* 0x000000ffff087224 */ /* 0x004fe200078e0a0d */
[----:B------:R-:W0:Y:S01]  /*4dc0*/  LDC R11, c[0x0][0x658] ;  /* 0x00019600ff0b7b82 */ /* 0x000e220000000800 */
[----:B-1----:R-:W-:Y:S01]  /*4dd0*/  ISETP.NE.U32.AND P0, PT, R26, RZ, PT ;  /* 0x000000ff1a00720c */ /* 0x002fe20003f05070 */
[----:B------:R-:W-:Y:S01]  /*4de0*/  FMUL R9, R9, UR4 ;  /* 0x0000000409097c20 */ /* 0x000fe20008400000 */
[----:B------:R-:W-:Y:S02]  /*4df0*/  SHF.R.U32.HI R7, RZ, R24, R7 ;  /* 0x00000018ff077219 */ /* 0x000fe40000011607 */
[----:B------:R-:W-:-:S03]  /*4e00*/  ISETP.NE.AND.EX P0, PT, R27, RZ, PT, P0 ;  /* 0x000000ff1b00720c */ /* 0x000fc60003f05300 */
[----:B------:R-:W1:Y:S01]  /*4e10*/  LDC R22, c[0x0][0x148] ;  /* 0x00005200ff167b82 */ /* 0x000e620000000800 */
[----:B---3--:R-:W-:Y:S02]  /*4e20*/  IMAD R23, R15, R8, R6 ;  /* 0x000000080f177224 */ /* 0x008fe400078e0206 */
[----:B------:R-:W-:-:S05]  /*4e30*/  IMAD.MOV.U32 R8, RZ, RZ, 0x1 ;  /* 0x00000001ff087424 */ /* 0x000fca00078e00ff */
[----:B------:R-:W2:Y:S01]  /*4e40*/  LDC R21, c[0x0][0x600] ;  /* 0x00018000ff157b82 */ /* 0x000ea20000000800 */
[-CC-:B----4-:R-:W-:Y:S02]  /*4e50*/  SHF.R.U64 R15, R12, R20.reuse, R7.reuse ;  /* 0x000000140c0f7219 */ /* 0x190fe40000001207 */
[----:B------:R-:W-:Y:S02]  /*4e60*/  SHF.R.U32.HI R6, RZ, R20, R7 ;  /* 0x00000014ff067219 */ /* 0x000fe40000011607 */
[----:B------:R3:W4:Y:S03]  /*4e70*/  F2I.U32.TRUNC.NTZ R20, R9 ;  /* 0x0000000900147305 */ /* 0x000726000020f000 */
[----:B------:R-:W1:Y:S01]  /*4e80*/  LDC R25, c[0x0][0x648] ;  /* 0x00019200ff197b82 */ /* 0x000e620000000800 */
[-C--:B0-----:R-:W-:Y:S02]  /*4e90*/  SHF.R.U64 R19, R15, R11.reuse, R6 ;  /* 0x0000000b0f137219 */ /* 0x081fe40000001206 */
[----:B------:R-:W-:-:S02]  /*4ea0*/  SHF.L.U32 R10, R10, R11, RZ ;  /* 0x0000000b0a0a7219 */ /* 0x000fc400000006ff */
[-C--:B------:R-:W-:Y:S01]  /*4eb0*/  SHF.R.U32.HI R7, RZ, R11.reuse, R6 ;  /* 0x0000000bff077219 */ /* 0x080fe20000011606 */
[----:B------:R-:W-:Y:S01]  /*4ec0*/  IMAD.MOV.U32 R6, RZ, RZ, R19 ;  /* 0x000000ffff067224 */ /* 0x000fe200078e0013 */
[----:B------:R-:W-:Y:S01]  /*4ed0*/  SHF.L.U32 R24, R8, R11, RZ ;  /* 0x0000000b08187219 */ /* 0x000fe200000006ff */
[----:B------:R-:W0:Y:S01]  /*4ee0*/  LDC R28, c[0x0][0x638] ;  /* 0x00018e00ff1c7b82 */ /* 0x000e220000000800 */
[----:B------:R-:W-:-:S07]  /*4ef0*/  LOP3.LUT R30, RZ, R10, RZ, 0x33, !PT ;  /* 0x0000000aff1e7212 */ /* 0x000fce00078e33ff */
[----:B------:R-:W0:Y:S01]  /*4f00*/  LDC R29, c[0x0][0x610] ;  /* 0x00018400ff1d7b82 */ /* 0x000e220000000800 */
[----:B---34-:R-:W-:Y:S05]  /*4f10*/  @!P0 BRA `(.L_x_98) ;  /* 0x0000000000288947 */ /* 0x018fea0003800000 */
[----:B------:R-:W3:Y:S02]  /*4f20*/  LDC R6, c[0x0][0x64c] ;  /* 0x00019300ff067b82 */ /* 0x000ee40000000800 */
[----:B---3--:R-:W-:-:S05]  /*4f30*/  IADD3 R11, P0, R19, R6, RZ ;  /* 0x00000006130b7210 */ /* 0x008fca0007f1e0ff */
        /* <DEDUP_REMOVED lines=8> */
.L_x_98:
[----:B------:R-:W-:Y:S01]  /*4fc0*/  ISETP.NE.AND P0, PT, R2, 0x1, PT ;  /* 0x000000010200780c */ /* 0x000fe20003f05270 */
[----:B--2---:R-:W-:Y:S01]  /*4fd0*/  VIADD R9, R21, 0xffffffff ;  /* 0xffffffff15097836 */ /* 0x004fe20000000000 */
[----:B-1----:R-:W-:Y:S01]  /*4fe0*/  SHF.R.U64 R7, R6, R25, R7 ;  /* 0x0000001906077219 */ /* 0x002fe20000001207 */
[----:B------:R-:W-:Y:S01]  /*4ff0*/  IMAD.MOV R20, RZ, RZ, -R20 ;  /* 0x000000ffff147224 */ /* 0x000fe200078e0a14 */
[----:B------:R-:W-:Y:S02]  /*5000*/  LOP3.LUT R6, R15, R30, RZ, 0xc0, !PT ;  /* 0x0000001e0f067212 */ /* 0x000fe400078ec0ff */
[----:B------:R-:W-:Y:S01]  /*5010*/  LOP3.LUT R12, R12, R9, RZ, 0xc0, !PT ;  /* 0x000000090c0c7212 */ /* 0x000fe200078ec0ff */
[----:B------:R-:W-:Y:S02]  /*5020*/  IMAD.MOV R8, RZ, RZ, -R7 ;  /* 0x000000ffff087224 */ /* 0x000fe400078e0a07 */
[----:B------:R-:W-:Y:S02]  /*5030*/  IMAD R6, R24, R7, R6 ;  /* 0x0000000718067224 */ /* 0x000fe400078e0206 */
[----:B------:R-:W-:-:S02]  /*5040*/  IMAD.MOV.U32 R9, RZ, RZ, 0x1 ;  /* 0x00000001ff097424 */ /* 0x000fc400078e00ff */
[----:B------:R-:W-:Y:S02]  /*5050*/  @P0 IMAD R23, R22, R20, R3 ;  /* 0x0000001416170224 */ /* 0x000fe400078e0203 */
[----:B0-----:R-:W-:Y:S02]  /*5060*/  IMAD R3, R8, R28, R19 ;  /* 0x0000001c08037224 */ /* 0x001fe400078e0213 */
[----:B------:R-:W-:Y:S02]  /*5070*/  IMAD R13, R6, R29, R23 ;  /* 0x0000001d060d7224 */ /* 0x000fe400078e0217 */
[----:B------:R-:W-:Y:S02]  /*5080*/  IMAD R6, R3, R21, R12 ;  /* 0x0000001503067224 */ /* 0x000fe400078e020c */
[----:B------:R-:W-:-:S03]  /*5090*/  IMAD.MOV.U32 R8, RZ, RZ, R14 ;  /* 0x000000ffff087224 */ /* 0x000fc600078e000e */
[----:B------:R-:W-:Y:S02]  /*50a0*/  SEL R20, R6, R13, !P0 ;  /* 0x0000000d06147207 */ /* 0x000fe40004000000 */
[----:B------:R-:W-:-:S07]  /*50b0*/  SEL R13, R13, R6, !P0 ;  /* 0x000000060d0d7207 */ /* 0x000fce0004000000 */
.L_x_96:
[----:B------:R-:W-:-:S08]  /*50c0*/  NOP ;  /* 0x0000000000007918 */ /* 0x000fd00000000000 */
[----:B------:R-:W0:-:S00]  /*50d0*/  USETMAXREG.DEALLOC.CTAPOOL 0x28 ;  /* 0x00000028000079c8 */ /* 0x000e0000080e0500 */
[----:B0-----:R-:W-:-:S13]  /*50e0*/  ISETP.NE.AND P0, PT, R0, RZ, PT ;  /* 0x000000ff0000720c */ /* 0x001fda0003f05270 */
[----:B------:R-:W-:Y:S05]  /*50f0*/  @P0 EXIT ;  /* 0x000000000000094d */ /* 0x000fea0003800000 */
[----:B------:R-:W-:Y:S01]  /*5100*/  LOP3.LUT P0, RZ, R9, 0xff, RZ, 0xc0, !PT ;  /* 0x000000ff09ff7812 */ /* 0x000fe2000780c0ff */
[----:B------:R-:W-:Y:S02]  /*5110*/  IMAD.MOV.U32 R0, RZ, RZ, 0x1 ;  /* 0x00000001ff007424 */ /* 0x000fe400078e00ff */
[----:B------:R-:W-:-:S10]  /*5120*/  IMAD.MOV.U32 R3, RZ, RZ, RZ ;  /* 0x000000ffff037224 */ /* 0x000fd400078e00ff */
[----:B------:R-:W-:Y:S05]  /*5130*/  @!P0 BRA `(.L_x_99) ;  /* 0x0000000c001c8947 */ /* 0x000fea0003800000 */
[----:B------:R-:W0:Y:S01]  /*5140*/  LDC R0, c[0x0][0x28c] ;  /* 0x0000a300ff007b82 */ /* 0x000e220000000800 */
[----:B------:R-:W-:Y:S01]  /*5150*/  LOP3.LUT P0, RZ, R4, 0x1f, RZ, 0xc0, !PT ;  /* 0x0000001f04ff7812 */ /* 0x000fe2000780c0ff */
[----:B------:R-:W-:Y:S01]  /*5160*/  ULDC UR5, c[0x0][0x658] ;  /* 0x0001960000057ab9 */ /* 0x000fe20000000800 */
[----:B------:R-:W-:Y:S01]  /*5170*/  UMOV UR6, 0xffffffff ;  /* 0xffffffff00067882 */ /* 0x000fe20000000000 */
[----:B------:R-:W-:Y:S01]  /*5180*/  BSSY B0, `(.L_x_99) ;  /* 0x00000c2000007945 */ /* 0x000fe20003800000 */
[----:B------:R-:W-:Y:S01]  /*5190*/  USHF.L.U32 UR6, UR6, UR5, URZ ;  /* 0x0000000506067299 */ /* 0x000fe2000800063f */
[C---:B------:R-:W-:Y:S01]  /*51a0*/  ISETP.NE.AND P2, PT, R5.reuse, RZ, PT ;  /* 0x000000ff0500720c */ /* 0x040fe20003f45270 */
[----:B------:R-:W-:Y:S01]  /*51b0*/  IMAD.MOV.U32 R11, RZ, RZ, 0x1 ;  /* 0x00000001ff0b7424 */ /* 0x000fe200078e00ff */
[----:B------:R-:W-:Y:S01]  /*51c0*/  ISETP.NE.OR P0, PT, R5, RZ, !P0 ;  /* 0x000000ff0500720c */ /* 0x000fe20004705670 */
[----:B------:R-:W-:Y:S01]  /*51d0*/  ULDC UR4, c[0x0][0x600] ;  /* 0x0001800000047ab9 */ /* 0x000fe20000000800 */
[----:B------:R-:W-:Y:S01]  /*51e0*/  LOP3.LUT R19, R18, 0x2, RZ, 0xfc, !PT ;  /* 0x0000000212137812 */ /* 0x000fe200078efcff */
[----:B------:R-:W-:Y:S01]  /*51f0*/  UMOV UR7, 0x1 ;  /* 0x0000000100077882 */ /* 0x000fe20000000000 */
[----:B------:R-:W-:-:S02]  /*5200*/  UIADD3 UR15, UR4, -0x1, URZ ;  /* 0xffffffff040f7890 */ /* 0x000fc4000fffe03f */
[----:B------:R-:W-:Y:S02]  /*5210*/  USHF.L.U32 UR17, UR7, UR5, URZ ;  /* 0x0000000507117299 */ /* 0x000fe4000800063f */
[----:B------:R-:W-:Y:S01]  /*5220*/  ULOP3.LUT UR16, URZ, UR6, URZ, 0x33, !UPT ;  /* 0x000000063f107292 */ /* 0x000fe2000f8e333f */
[----:B------:R-:W-:Y:S01]  /*5230*/  ULDC.64 UR20, c[0x0][0x198] ;  /* 0x0000660000147ab9 */ /* 0x000fe20000000a00 */
[----:B0-----:R-:W-:-:S05]  /*5240*/  VIADD R0, R0, 0xf ;  /* 0x0000000f00007836 */ /* 0x001fca0000000000 */
[----:B------:R-:W-:-:S04]  /*5250*/  SHF.R.S32.HI R3, RZ, 0x1f, R0 ;  /* 0x0000001fff037819 */ /* 0x000fc80000011400 */
[----:B------:R-:W-:Y:S01]  /*5260*/  LEA.HI R3, R3, R0, RZ, 0x4 ;  /* 0x0000000003037211 */ /* 0x000fe200078f20ff */
[----:B------:R-:W-:-:S03]  /*5270*/  IMAD.MOV.U32 R0, RZ, RZ, 0x1 ;  /* 0x00000001ff007424 */ /* 0x000fc600078e00ff */
[----:B------:R-:W-:Y:S01]  /*5280*/  SHF.R.S32.HI R12, RZ, 0x4, R3 ;  /* 0x00000004ff0c7819 */ /* 0x000fe20000011403 */
[----:B------:R-:W-:-:S04]  /*5290*/  IMAD.MOV.U32 R3, RZ, RZ, RZ ;  /* 0x000000ffff037224 */ /* 0x000fc800078e00ff */
[----:B------:R-:W-:-:S07]  /*52a0*/  VIADD R10, R12, 0x1 ;  /* 0x000000010c0a7836 */ /* 0x000fce0000000000 */
.L_x_111:
[----:B------:R-:W-:-:S03]  /*52b0*/  UMOV UR4, 0xffffffff ;  /* 0xffffffff00047882 */ /* 0x000fc60000000000 */
[----:B------:R-:W-:Y:S05]  /*52c0*/  BRA.DIV UR4, `(.L_x_100) ;  /* 0x0000001e04947947 */ /* 0x000fea000b800000 */
[----:B------:R-:W-:-:S13]  /*52d0*/  ELECT P6, URZ, PT ;  /* 0x00000000003f782f */ /* 0x000fda00038c0000 */
.L_x_150:
[----:B------:R-:W0:Y:S01]  /*52e0*/  LDC R4, c[0x0][0x28c] ;  /* 0x0000a300ff047b82 */ /* 0x000e220000000800 */
[----:B------:R-:W-:Y:S01]  /*52f0*/  BSSY B1, `(.L_x_101) ;  /* 0x0000037000017945 */ /* 0x000fe20003800000 */
[----:B0-----:R-:W-:-:S13]  /*5300*/  ISETP.LT.OR P6, PT, R4, 0x1, !P6 ;  /* 0x000000010400780c */ /* 0x001fda00077c1670 */
[----:B------:R-:W-:Y:S05]  /*5310*/  @P6 BRA `(.L_x_102) ;  /* 0x0000000000d06947 */ /* 0x000fea0003800000 */
[----:B------:R-:W-:Y:S02]  /*5320*/  IMAD.SHL.U32 R20, R20, 0x20, RZ ;  /* 0x0000002014147824 */ /* 0x000fe400078e00ff */
[----:B------:R-:W-:Y:S02]  /*5330*/  IMAD R13, R13, 0xc0, RZ ;  /* 0x000000c00d0d7824 */ /* 0x000fe400078e02ff */
[----:B------:R-:W-:Y:S02]  /*5340*/  IMAD.MOV.U32 R21, RZ, RZ, RZ ;  /* 0x000000ffff157224 */ /* 0x000fe400078e00ff */
[----:B------:R-:W-:Y:S02]  /*5350*/  IMAD.MOV.U32 R4, RZ, RZ, R10 ;  /* 0x000000ffff047224 */ /* 0x000fe400078e000a */
[----:B------:R-:W-:Y:S02]  /*5360*/  IMAD.MOV.U32 R5, RZ, RZ, R0 ;  /* 0x000000ffff057224 */ /* 0x000fe400078e0000 */
[----:B------:R-:W-:-:S07]  /*5370*/  IMAD.MOV.U32 R6, RZ, RZ, R3 ;  /* 0x000000ffff067224 */ /* 0x000fce00078e0003 */
.L_x_106:
[----:B------:R-:W0:Y:S01]  /*5380*/  S2R R14, SR_CgaCtaId ;  /* 0x00000000000e7919 */ /* 0x000e220000008800 */
[----:B------:R-:W-:Y:S01]  /*5390*/  MOV R7, 0x400 ;  /* 0x0000040000077802 */ /* 0x000fe20000000f00 */
[----:B------:R-:W1:Y:S03]  /*53a0*/  @!P2 LDC R9, c[0x0][0x500] ;  /* 0x00014000ff09ab82 */ /* 0x000e660000000800 */
[----:B0-----:R-:W-:Y:S02]  /*53b0*/  LEA R15, R14, R7, 0x18 ;  /* 0x000000070e0f7211 */ /* 0x001fe400078ec0ff */
[----:B------:R-:W-:-:S03]  /*53c0*/  SHF.L.U32 R7, R5, 0x1f, RZ ;  /* 0x0000001f05077819 */ /* 0x000fc600000006ff */
[----:B------:R-:W-:-:S04]  /*53d0*/  IMAD R14, R6, 0x8, R15 ;  /* 0x00000008060e7824 */ /* 0x000fc800078e020f */
[----:B------:R-:W0:Y:S02]  /*53e0*/  SYNCS.PHASECHK.TRANS64.TRYWAIT P1, [R14+URZ+0x100], R7 ;  /* 0x000100070e0075a7 */ /* 0x000e24000802017f */
[----:B01----:R-:W-:Y:S05]  /*53f0*/  @!P1 BRA `(.L_x_103) ;  /* 0x0000001c00689947 */ /* 0x003fea0003800000 */
.L_x_151:
[----:B0-----:R-:W-:Y:S01]  /*5400*/  PRMT R7, R19, 0x9910, RZ ;  /* 0x0000991013077816 */ /* 0x001fe200000000ff */
[----:B------:R0:W-:Y:S03]  /*5410*/  @!P2 SYNCS.ARRIVE.TRANS64 RZ, [R14+URZ], R9 ;  /* 0x000000090effa9a7 */ /* 0x0001e6000800003f */
[----:B------:R-:W-:-:S13]  /*5420*/  ISETP.NE.AND P1, PT, R7, 0x2, PT ;  /* 0x000000020700780c */ /* 0x000fda0003f25270 */
[----:B0-----:R-:W-:Y:S05]  /*5430*/  @P1 BRA `(.L_x_104) ;  /* 0x0000000000041947 */ /* 0x001fea0003800000 */
[----:B------:R-:W-:Y:S01]  /*5440*/  BPT.TRAP 0x1 ;  /* 0x000000040000795c */ /* 0x000fe20000300000 */
.L_x_104:
[----:B------:R-:W-:Y:S05]  /*5450*/  @P0 BRA `(.L_x_105) ;  /* 0x0000000000040947 */ /* 0x000fea0003800000 */
[----:B------:R-:W-:Y:S01]  /*5460*/  BPT.TRAP 0x1 ;  /* 0x000000040000795c */ /* 0x000fe20000300000 */
.L_x_105:
[--C-:B------:R-:W-:Y:S01]  /*5470*/  IMAD R7, R6, 0x1800, R15.reuse ;  /* 0x0000180006077824 */ /* 0x100fe200078e020f */
[----:B------:R-:W-:Y:S01]  /*5480*/  R2UR UR9, R14 ;  /* 0x000000000e0972ca */ /* 0x000fe200000e0000 */
[----:B------:R-:W-:Y:S01]  /*5490*/  IMAD R15, R6, 0x400, R15 ;  /* 0x00000400060f7824 */ /* 0x000fe200078e020f */
[----:B------:R-:W-:Y:S01]  /*54a0*/  UIADD3 UR4, UP0, UR20, 0xf0, URZ ;  /* 0x000000f014047890 */ /* 0x000fe2000ff1e03f */
[----:B------:R-:W-:Y:S01]  /*54b0*/  VIADD R4, R4, 0xffffffff ;  /* 0xffffffff04047836 */ /* 0x000fe20000000000 */
[----:B------:R-:W-:Y:S01]  /*54c0*/  R2UR UR5, R7 ;  /* 0x00000000070572ca */ /* 0x000fe200000e0000 */
[----:B------:R-:W-:Y:S01]  /*54d0*/  UIADD3 UR22, UP1, UR20, 0x1f0, URZ ;  /* 0x000001f014167890 */ /* 0x000fe2000ff3e03f */
[----:B------:R-:W-:Y:S01]  /*54e0*/  R2UR UR8, R15 ;  /* 0x000000000f0872ca */ /* 0x000fe200000e0000 */
[----:B------:R-:W-:Y:S01]  /*54f0*/  VIADD R6, R6, 0x1 ;  /* 0x0000000106067836 */ /* 0x000fe20000000000 */
[----:B------:R-:W-:Y:S01]  /*5500*/  R2UR UR11, R13 ;  /* 0x000000000d0b72ca */ /* 0x000fe200000e0000 */
[----:B------:R-:W-:Y:S01]  /*5510*/  UIADD3.X UR23, URZ, UR21, URZ, UP1, !UPT ;  /* 0x000000153f177290 */ /* 0x000fe20008ffe43f */
[C---:B------:R-:W-:Y:S01]  /*5520*/  R2UR UR10, R21.reuse ;  /* 0x00000000150a72ca */ /* 0x040fe200000e0000 */
[----:B------:R-:W-:Y:S01]  /*5530*/  UMOV UR6, 0x0 ;  /* 0x0000000000067882 */ /* 0x000fe20000000000 */
[----:B------:R-:W-:Y:S01]  /*5540*/  R2UR UR12, R8 ;  /* 0x00000000080c72ca */ /* 0x000fe200000e0000 */
[----:B------:R-:W-:Y:S01]  /*5550*/  UMOV UR7, 0x10000000 ;  /* 0x1000000000077882 */ /* 0x000fe20000000000 */
[----:B------:R-:W-:Y:S01]  /*5560*/  R2UR UR18, R20 ;  /* 0x00000000141272ca */ /* 0x000fe200000e0000 */
[----:B------:R-:W-:Y:S01]  /*5570*/  VIADD R21, R21, 0x10 ;  /* 0x0000001015157836 */ /* 0x000fe20000000000 */
[----:B------:R-:W-:Y:S01]  /*5580*/  ISETP.GT.AND P3, PT, R4, 0x1, PT ;  /* 0x000000010400780c */ /* 0x000fe20003f64270 */
[----:B------:R-:W-:Y:S01]  /*5590*/  UIADD3 UR13, UR5, 0x300, URZ ;  /* 0x00000300050d7890 */ /* 0x000fe2000fffe03f */
[----:B------:R-:W-:Y:S01]  /*55a0*/  ISETP.NE.AND P1, PT, R6, 0x20, PT ;  /* 0x000000200600780c */ /* 0x000fe20003f25270 */
[----:B------:R-:W-:-:S02]  /*55b0*/  UIADD3.X UR5, URZ, UR21, URZ, UP0, !UPT ;  /* 0x000000153f057290 */ /* 0x000fc400087fe43f */
[----:B------:R-:W-:Y:S01]  /*55c0*/  UIADD3 UR14, UR8, 0x30300, URZ ;  /* 0x00030300080e7890 */ /* 0x000fe2000fffe03f */
[----:B------:R-:W-:Y:S02]  /*55d0*/  SEL R14, RZ, 0x1, P1 ;  /* 0x00000001ff0e7807 */ /* 0x000fe40000800000 */
[----:B------:R-:W-:Y:S01]  /*55e0*/  UMOV UR8, UR13 ;  /* 0x0000000d00087c82 */ /* 0x000fe20008000000 */
[----:B------:R-:W-:Y:S02]  /*55f0*/  SEL R6, R6, RZ, P1 ;  /* 0x000000ff06067207 */ /* 0x000fe40000800000 */
[----:B------:R-:W-:Y:S01]  /*5600*/  LOP3.LUT R5, R5, R14, RZ, 0x3c, !PT ;  /* 0x0000000e05057212 */ /* 0x000fe200078e3cff */
[----:B------:R0:W-:Y:S02]  /*5610*/  UTMALDG.3D [UR8], [UR4], desc[UR6] ;  /* 0x00000608040075b4 */ /* 0x0001e40008011000 */
[----:B0-----:R-:W-:Y:S01]  /*5620*/  UMOV UR8, UR14 ;  /* 0x0000000e00087c82 */ /* 0x001fe20008000000 */
[----:B------:R-:W-:-:S02]  /*5630*/  UMOV UR11, UR18 ;  /* 0x00000012000b7c82 */ /* 0x000fc40008000000 */
[----:B------:R0:W-:Y:S02]  /*5640*/  UTMALDG.3D [UR8], [UR22], desc[UR6] ;  /* 0x00000608160075b4 */ /* 0x0001e40008011000 */
[----:B0-----:R-:W-:Y:S05]  /*5650*/  @P3 BRA `(.L_x_106) ;  /* 0xfffffffc00483947 */ /* 0x001fea000383ffff */
.L_x_102:
[----:B------:R-:W-:Y:S05]  /*5660*/  BSYNC B1 ;  /* 0x0000000000017941 */ /* 0x000fea0003800000 */
.L_x_101:
[----:B------:R-:W-:Y:S01]  /*5670*/  LOP3.LUT P3, RZ, R11, 0xff, RZ, 0xc0, !PT ;  /* 0x000000ff0bff7812 */ /* 0x000fe2000786c0ff */
[----:B------:R-:W-:Y:S01]  /*5680*/  IMAD.IADD R3, R12, 0x1, R3 ;  /* 0x000000010c037824 */ /* 0x000fe200078e0203 */
[----:B------:R-:W-:Y:S01]  /*5690*/  IADD3 R16, P4, R16, UR36, RZ ;  /* 0x0000002410107c10 */ /* 0x000fe2000ff9e0ff */
[----:B------:R-:W-:Y:S01]  /*56a0*/  ULDC.64 UR4, c[0x0][0x650] ;  /* 0x0001940000047ab9 */ /* 0x000fe20000000a00 */
[----:B------:R-:W-:Y:S01]  /*56b0*/  BSSY B1, `(.L_x_107) ;  /* 0x000006c000017945 */ /* 0x000fe20003800000 */
[----:B------:R-:W-:Y:S01]  /*56c0*/  IMAD.MOV.U32 R13, RZ, RZ, -0x1 ;  /* 0xffffffffff0d7424 */ /* 0x000fe200078e00ff */
[----:B------:R-:W-:Y:S01]  /*56d0*/  ISETP.GT.U32.AND P1, PT, R3, 0x1f, PT ;  /* 0x0000001f0300780c */ /* 0x000fe20003f24070 */
[----:B------:R-:W-:Y:S01]  /*56e0*/  IMAD.MOV.U32 R20, RZ, RZ, -0x1 ;  /* 0xffffffffff147424 */ /* 0x000fe200078e00ff */
[----:B------:R-:W-:Y:S01]  /*56f0*/  SHF.R.U32.HI R4, RZ, 0x5, R3 ;  /* 0x00000005ff047819 */ /* 0x000fe20000011603 */
[----:B------:R-:W-:Y:S01]  /*5700*/  IMAD.MOV.U32 R8, RZ, RZ, -0x1 ;  /* 0xffffffffff087424 */ /* 0x000fe200078e00ff */
[----:B------:R-:W-:-:S02]  /*5710*/  ISETP.LT.U32.AND P1, PT, R12, 0x20, P1 ;  /* 0x000000200c00780c */ /* 0x000fc40000f21070 */
[----:B------:R-:W-:Y:S01]  /*5720*/  IADD3.X R17, R17, UR42, RZ, P4, !PT ;  /* 0x0000002a11117c10 */ /* 0x000fe2000a7fe4ff */
[----:B------:R-:W0:Y:S01]  /*5730*/  @P3 S2R R6, SR_CgaCtaId ;  /* 0x0000000000063919 */ /* 0x000e220000008800 */
[----:B------:R-:W-:Y:S02]  /*5740*/  @P3 MOV R5, 0x400 ;  /* 0x0000040000053802 */ /* 0x000fe40000000f00 */
[----:B------:R-:W-:Y:S02]  /*5750*/  ISETP.GE.U32.AND P4, PT, R16, UR4, PT ;  /* 0x0000000410007c0c */ /* 0x000fe4000bf86070 */
[----:B------:R-:W-:Y:S02]  /*5760*/  LOP3.LUT R4, R4, 0x1, RZ, 0xc0, !PT ;  /* 0x0000000104047812 */ /* 0x000fe400078ec0ff */
[----:B------:R-:W-:Y:S02]  /*5770*/  LOP3.LUT R3, R3, 0x1f, RZ, 0xc0, !PT ;  /* 0x0000001f03037812 */ /* 0x000fe400078ec0ff */
[----:B------:R-:W-:-:S02]  /*5780*/  PRMT R11, RZ, 0x7610, R11 ;  /* 0x00007610ff0b7816 */ /* 0x000fc4000000000b */
[----:B0-----:R-:W-:-:S04]  /*5790*/  @P3 LEA R5, R6, R5, 0x18 ;  /* 0x0000000506053211 */ /* 0x001fc800078ec0ff */
[----:B------:R0:W-:Y:S01]  /*57a0*/  @P3 SYNCS.ARRIVE.TRANS64.A1T0 RZ, [R5+URZ+0x218], RZ ;  /* 0x000218ff05ff39a7 */ /* 0x0001e2000810003f */
[----:B------:R-:W-:-:S04]  /*57b0*/  ISETP.NE.U32.AND P3, PT, R4, 0x1, PT ;  /* 0x000000010400780c */ /* 0x000fc80003f65070 */
[----:B------:R-:W-:Y:S02]  /*57c0*/  ISETP.GT.U32.AND P3, PT, R12, 0x1f, !P3 ;  /* 0x0000001f0c00780c */ /* 0x000fe40005f64070 */
[----:B0-----:R-:W-:Y:S02]  /*57d0*/  SEL R5, RZ, 0x1, !P1 ;  /* 0x00000001ff057807 */ /* 0x001fe40004800000 */
[----:B------:R-:W-:Y:S02]  /*57e0*/  ISETP.GE.U32.AND.EX P1, PT, R17, UR5, PT, P4 ;  /* 0x0000000511007c0c */ /* 0x000fe4000bf26140 */
[----:B------:R-:W-:-:S04]  /*57f0*/  SEL R4, RZ, 0x1, !P3 ;  /* 0x00000001ff047807 */ /* 0x000fc80005800000 */
[----:B------:R-:W-:Y:S02]  /*5800*/  LOP3.LUT R0, R4, R0, R5, 0x96, !PT ;  /* 0x0000000004007212 */ /* 0x000fe400078e9605 */
[----:B------:R-:W-:-:S05]  /*5810*/  PRMT R4, RZ, 0x7610, R4 ;  /* 0x00007610ff047816 */ /* 0x000fca0000000004 */
[----:B------:R-:W-:Y:S05]  /*5820*/  @P1 BRA `(.L_x_108) ;  /* 0x0000000400501947 */ /* 0x000fea0003800000 */
[----:B------:R-:W-:Y:S01]  /*5830*/  ULDC.64 UR4, c[0x0][0x628] ;  /* 0x00018a0000047ab9 */ /* 0x000fe20000000a00 */
[----:B------:R-:W0:Y:S01]  /*5840*/  S2R R14, SR_CTAID.X ;  /* 0x00000000000e7919 */ /* 0x000e220000002500 */
[----:B------:R-:W-:Y:S01]  /*5850*/  ISETP.NE.U32.AND P1, PT, RZ, UR4, PT ;  /* 0x00000004ff007c0c */ /* 0x000fe2000bf25070 */
[----:B------:R-:W-:Y:S01]  /*5860*/  ULDC UR7, c[0x0][0x630] ;  /* 0x00018c0000077ab9 */ /* 0x000fe20000000800 */
[----:B------:R-:W-:Y:S01]  /*5870*/  IMAD.MOV.U32 R4, RZ, RZ, R16 ;  /* 0x000000ffff047224 */ /* 0x000fe200078e0010 */
[----:B------:R-:W1:Y:S01]  /*5880*/  S2R R13, SR_CTAID.Y ;  /* 0x00000000000d7919 */ /* 0x000e620000002600 */
[----:B------:R-:W-:Y:S01]  /*5890*/  ISETP.NE.AND.EX P1, PT, RZ, UR5, PT, P1 ;  /* 0x00000005ff007c0c */ /* 0x000fe2000bf25310 */
[----:B------:R-:W-:-:S12]  /*58a0*/  IMAD.MOV.U32 R5, RZ, RZ, R17 ;  /* 0x000000ffff057224 */ /* 0x000fd800078e0011 */
[----:B------:R-:W-:Y:S05]  /*58b0*/  @!P1 BRA `(.L_x_109) ;  /* 0x0000000000289947 */ /* 0x000fea0003800000 */
[----:B------:R-:W-:Y:S02]  /*58c0*/  ULDC UR6, c[0x0][0x634] ;  /* 0x00018d0000067ab9 */ /* 0x000fe40000000800 */
[----:B------:R-:W-:-:S05]  /*58d0*/  IADD3 R9, P1, R16, UR6, RZ ;  /* 0x0000000610097c10 */ /* 0x000fca000ff3e0ff */
[----:B------:R-:W-:-:S04]  /*58e0*/  IMAD.X R15, RZ, RZ, R17, P1 ;  /* 0x000000ffff0f7224 */ /* 0x000fc800008e0611 */
[----:B------:R-:W-:-:S04]  /*58f0*/  IMAD.WIDE.U32 R6, R15, UR4, RZ ;  /* 0x000000040f067c25 */ /* 0x000fc8000f8e00ff */
[----:B------:R-:W-:-:S04]  /*5900*/  IMAD.WIDE.U32 R6, P1, R9, UR5, R6 ;  /* 0x0000000509067c25 */ /* 0x000fc8000f820006 */
[----:B------:R-:W-:-:S04]  /*5910*/  IMAD.WIDE.U32 R8, R9, UR4, RZ ;  /* 0x0000000409087c25 */ /* 0x000fc8000f8e00ff */
[----:B------:R-:W-:Y:S01]  /*5920*/  IMAD.X R5, RZ, RZ, RZ, P1 ;  /* 0x000000ffff057224 */ /* 0x000fe200008e06ff */
[----:B------:R-:W-:Y:S01]  /*5930*/  IADD3 RZ, P1, R9, R6, RZ ;  /* 0x0000000609ff7210 */ /* 0x000fe20007f3e0ff */
[----:B------:R-:W-:-:S04]  /*5940*/  IMAD.MOV.U32 R4, RZ, RZ, R7 ;  /* 0x000000ffff047224 */ /* 0x000fc800078e0007 */
[----:B------:R-:W-:-:S08]  /*5950*/  IMAD.WIDE.U32.X R4, R15, UR5, R4, P1 ;  /* 0x000000050f047c25 */ /* 0x000fd000088e0404 */
.L_x_109:
[--C-:B------:R-:W-:Y:S01]  /*5960*/  SHF.R.U64 R8, R4, UR7, R5.reuse ;  /* 0x0000000704087c19 */ /* 0x100fe20008001205 */
[----:B------:R-:W-:Y:S01]  /*5970*/  ULDC.64 UR4, c[0x0][0x620] ;  /* 0x0001880000047ab9 */ /* 0x000fe20000000a00 */
[----:B------:R-:W-:Y:S01]  /*5980*/  SHF.R.U32.HI R4, RZ, UR7, R5 ;  /* 0x00000007ff047c19 */ /* 0x000fe20008011605 */
[----:B------:R-:W2:Y:S01]  /*5990*/  LDC R25, c[0x0][0x144] ;  /* 0x00005100ff197b82 */ /* 0x000ea20000000800 */
[----:B------:R-:W-:Y:S01]  /*59a0*/  IADD3 R7, P1, RZ, -R8, RZ ;  /* 0x80000008ff077210 */ /* 0x000fe20007f3e0ff */
[----:B------:R-:W-:Y:S01]  /*59b0*/  ULDC.64 UR8, c[0x0][0x640] ;  /* 0x0001900000087ab9 */ /* 0x000fe20000000a00 */
[----:B0-----:R-:W-:Y:S01]  /*59c0*/  I2FP.F32.U32 R9, R14 ;  /* 0x0000000e00097245 */ /* 0x001fe20000201000 */
[----:B------:R-:W-:Y:S02]  /*59d0*/  ULDC UR6, c[0x0][0x608] ;  /* 0x0001820000067ab9 */ /* 0x000fe40000000800 */
[----:B------:R-:W-:Y:S01]  /*59e0*/  IMAD.X R4, RZ, RZ, ~R4, P1 ;  /* 0x000000ffff047224 */ /* 0x000fe200008e0e04 */
[----:B------:R-:W-:Y:S01]  /*59f0*/  ISETP.NE.U32.AND P1, PT, RZ, UR8, PT ;  /* 0x00000008ff007c0c */ /* 0x000fe2000bf25070 */
[----:B------:R-:W0:Y:S02]  /*5a00*/  LDC R20, c[0x0][0x148] ;  /* 0x00005200ff147b82 */ /* 0x000e240000000800 */
[----:B------:R-:W-:Y:S01]  /*5a10*/  IMAD R6, R4, UR4, RZ ;  /* 0x0000000404067c24 */ /* 0x000fe2000f8e02ff */
[----:B------:R-:W-:Y:S01]  /*5a20*/  ISETP.NE.AND.EX P1, PT, RZ, UR9, PT, P1 ;  /* 0x00000009ff007c0c */ /* 0x000fe2000bf25310 */
[----:B------:R-:W-:Y:S01]  /*5a30*/  IMAD.WIDE.U32 R4, R7, UR4, R16 ;  /* 0x0000000407047c25 */ /* 0x000fe2000f8e0010 */
[----:B------:R-:W-:-:S03]  /*5a40*/  ULDC UR4, c[0x0][0x150] ;  /* 0x0000540000047ab9 */ /* 0x000fc60000000800 */
[----:B------:R-:W-:Y:S02]  /*5a50*/  IMAD R7, R7, UR5, R6 ;  /* 0x0000000507077c24 */ /* 0x000fe4000f8e0206 */
[----:B------:R-:W-:Y:S01]  /*5a60*/  FMUL R6, R9, UR4 ;  /* 0x0000000409067c20 */ /* 0x000fe20008400000 */
[----:B------:R-:W-:Y:S01]  /*5a70*/  ULDC UR4, c[0x0][0x618] ;  /* 0x0001860000047ab9 */ /* 0x000fe20000000800 */
[----:B------:R-:W-:Y:S01]  /*5a80*/  ULDC UR5, c[0x0][0x154] ;  /* 0x0000550000057ab9 */ /* 0x000fe20000000800 */
[----:B------:R-:W-:-:S03]  /*5a90*/  IMAD.IADD R5, R5, 0x1, R7 ;  /* 0x0000000105057824 */ /* 0x000fc600078e0207 */
[----:B------:R-:W3:Y:S02]  /*5aa0*/  F2I.U32.TRUNC.NTZ R6, R6 ;  /* 0x0000000600067305 */ /* 0x000ee4000020f000 */
[----:B------:R-:W-:Y:S02]  /*5ab0*/  SHF.R.U64 R9, R4, UR4, R5 ;  /* 0x0000000404097c19 */ /* 0x000fe40008001205 */
[----:B-1----:R-:W-:-:S05]  /*5ac0*/  I2FP.F32.U32 R4, R13 ;  /* 0x0000000d00047245 */ /* 0x002fca0000201000 */
[----:B------:R-:W-:Y:S01]  /*5ad0*/  FMUL R22, R4, UR5 ;  /* 0x0000000504167c20 */ /* 0x000fe20008400000 */
[----:B------:R-:W-:Y:S01]  /*5ae0*/  SHF.R.U32.HI R4, RZ, UR4, R5 ;  /* 0x00000004ff047c19 */ /* 0x000fe20008011605 */
[----:B------:R-:W-:-:S03]  /*5af0*/  ULDC UR4, c[0x0][0x658] ;  /* 0x0001960000047ab9 */ /* 0x000fc60000000800 */
[--C-:B------:R-:W-:Y:S01]  /*5b00*/  SHF.R.U64 R21, R9, UR6, R4.reuse ;  /* 0x0000000609157c19 */ /* 0x100fe20008001204 */
[----:B------:R-:W1:Y:S01]  /*5b10*/  F2I.U32.TRUNC.NTZ R22, R22 ;  /* 0x0000001600167305 */ /* 0x000e62000020f000 */
[----:B------:R-:W-:Y:S01]  /*5b20*/  SHF.R.U32.HI R4, RZ, UR6, R4 ;  /* 0x00000006ff047c19 */ /* 0x000fe20008011604 */
[----:B---3--:R-:W-:-:S03]  /*5b30*/  IMAD.MOV R6, RZ, RZ, -R6 ;  /* 0x000000ffff067224 */ /* 0x008fc600078e0a06 */
[----:B------:R-:W-:Y:S01]  /*5b40*/  SHF.R.U64 R15, R21, UR4, R4 ;  /* 0x00000004150f7c19 */ /* 0x000fe20008001204 */
[----:B--2---:R-:W-:Y:S01]  /*5b50*/  IMAD R14, R25, R6, R14 ;  /* 0x00000006190e7224 */ /* 0x004fe200078e020e */
[----:B------:R-:W-:-:S03]  /*5b60*/  SHF.R.U32.HI R23, RZ, UR4, R4 ;  /* 0x00000004ff177c19 */ /* 0x000fc60008011604 */
[----:B------:R-:W-:Y:S02]  /*5b70*/  IMAD.MOV.U32 R4, RZ, RZ, R15 ;  /* 0x000000ffff047224 */ /* 0x000fe400078e000f */
[----:B------:R-:W-:Y:S01]  /*5b80*/  IMAD.MOV.U32 R5, RZ, RZ, R23 ;  /* 0x000000ffff057224 */ /* 0x000fe200078e0017 */
[----:B-1----:R-:W-:Y:S06]  /*5b90*/  @!P1 BRA `(.L_x_110) ;  /* 0x0000000000289947 */ /* 0x002fec0003800000 */
[----:B------:R-:W-:Y:S02]  /*5ba0*/  ULDC UR4, c[0x0][0x64c] ;  /* 0x0001930000047ab9 */ /* 0x000fe40000000800 */
[----:B------:R-:W-:-:S05]  /*5bb0*/  IADD3 R5, P1, R15, UR4, RZ ;  /* 0x000000040f057c10 */ /* 0x000fca000ff3e0ff */
[----:B------:R-:W-:-:S04]  /*5bc0*/  IMAD.X R23, RZ, RZ, R23, P1 ;  /* 0x000000ffff177224 */ /* 0x000fc800008e0617 */
[----:B------:R-:W-:-:S04]  /*5bd0*/  IMAD.WIDE.U32 R6, R23, UR8, RZ ;  /* 0x0000000817067c25 */ /* 0x000fc8000f8e00ff */
[----:B------:R-:W-:-:S04]  /*5be0*/  IMAD.WIDE.U32 R6, P1, R5, UR9, R6 ;  /* 0x0000000905067c25 */ /* 0x000fc8000f820006 */
[----:B------:R-:W-:-:S04]  /*5bf0*/  IMAD.WIDE.U32 R4, R5, UR8, RZ ;  /* 0x0000000805047c25 */ /* 0x000fc8000f8e00ff */
[----:B------:R-:W-:Y:S01]  /*5c00*/  IMAD.MOV.U32 R4, RZ, RZ, R7 ;  /* 0x000000ffff047224 */ /* 0x000fe200078e0007 */
[----:B------:R-:W-:Y:S01]  /*5c10*/  IADD3 RZ, P3, R5, R6, RZ ;  /* 0x0000000605ff7210 */ /* 0x000fe20007f7e0ff */
[----:B------:R-:W-:-:S04]  /*5c20*/  IMAD.X R5, RZ, RZ, RZ, P1 ;  /* 0x000000ffff057224 */ /* 0x000fc800008e06ff */
[----:B------:R-:W-:-:S08]  /*5c30*/  IMAD.WIDE.U32.X R4, R23, UR9, R4, P3 ;  /* 0x0000000917047c25 */ /* 0x000fd000098e0404 */
.L_x_110:
[----:B------:R-:W-:Y:S01]  /*5c40*/  ISETP.NE.AND P1, PT, R2, 0x1, PT ;  /* 0x000000010200780c */ /* 0x000fe20003f25270 */
[----:B------:R-:W-:Y:S01]  /*5c50*/  ULDC UR4, c[0x0][0x648] ;  /* 0x0001920000047ab9 */ /* 0x000fe20000000800 */
[----:B------:R-:W-:Y:S01]  /*5c60*/  LOP3.LUT R21, R21, UR16, RZ, 0xc0, !PT ;  /* 0x0000001015157c12 */ /* 0x000fe2000f8ec0ff */
[----:B------:R-:W-:Y:S01]  /*5c70*/  IMAD.MOV R22, RZ, RZ, -R22 ;  /* 0x000000ffff167224 */ /* 0x000fe200078e0a16 */
[----:B------:R-:W-:Y:S01]  /*5c80*/  SHF.R.U64 R4, R4, UR4, R5 ;  /* 0x0000000404047c19 */ /* 0x000fe20008001205 */
[----:B------:R-:W-:Y:S01]  /*5c90*/  ULDC UR4, c[0x0][0x638] ;  /* 0x00018e0000047ab9 */ /* 0x000fe20000000800 */
[----:B------:R-:W-:Y:S01]  /*5ca0*/  ULDC UR5, c[0x0][0x610] ;  /* 0x0001840000057ab9 */ /* 0x000fe20000000800 */
[----:B------:R-:W-:Y:S02]  /*5cb0*/  IMAD.MOV.U32 R5, RZ, RZ, 0x1 ;  /* 0x00000001ff057424 */ /* 0x000fe400078e00ff */
[----:B------:R-:W-:Y:S02]  /*5cc0*/  IMAD.MOV R6, RZ, RZ, -R4 ;  /* 0x000000ffff067224 */ /* 0x000fe400078e0a04 */
[----:B------:R-:W-:Y:S01]  /*5cd0*/  IMAD R21, R4, UR17, R21 ;  /* 0x0000001104157c24 */ /* 0x000fe2000f8e0215 */
[----:B------:R-:W-:Y:S01]  /*5ce0*/  LOP3.LUT R4, R9, UR15, RZ, 0xc0, !PT ;  /* 0x0000000f09047c12 */ /* 0x000fe2000f8ec0ff */
[----:B0-----:R-:W-:-:S02]  /*5cf0*/  @P1 IMAD R14, R20, R22, R13 ;  /* 0x00000016140e1224 */ /* 0x001fc400078e020d */
[----:B------:R-:W-:Y:S01]  /*5d00*/  IMAD R15, R6, UR4, R15 ;  /* 0x00000004060f7c24 */ /* 0x000fe2000f8e020f */
[----:B------:R-:W-:Y:S01]  /*5d10*/  ULDC UR4, c[0x0][0x600] ;  /* 0x0001800000047ab9 */ /* 0x000fe20000000800 */
[----:B------:R-:W-:Y:S02]  /*5d20*/  IMAD R14, R21, UR5, R14 ;  /* 0x00000005150e7c24 */ /* 0x000fe4000f8e020e */
[--C-:B------:R-:W-:Y:S01]  /*5d30*/  IMAD R15, R15, UR4, R4.reuse ;  /* 0x000000040f0f7c24 */ /* 0x100fe2000f8e0204 */
[----:B------:R-:W-:-:S04]  /*5d40*/  PRMT R4, R5, 0x7610, R4 ;  /* 0x0000761005047816 */ /* 0x000fc80000000004 */
[----:B------:R-:W-:Y:S02]  /*5d50*/  SEL R20, R15, R14, !P1 ;  /* 0x0000000e0f147207 */ /* 0x000fe40004800000 */
[----:B------:R-:W-:-:S07]  /*5d60*/  SEL R13, R14, R15, !P1 ;  /* 0x0000000f0e0d7207 */ /* 0x000fce0004800000 */
.L_x_108:
[----:B------:R-:W-:Y:S05]  /*5d70*/  BSYNC B1 ;  /* 0x0000000000017941 */ /* 0x000fea0003800000 */
.L_x_107:
[----:B------:R-:W-:-:S13]  /*5d80*/  LOP3.LUT P1, RZ, R4, 0xff, RZ, 0xc0, !PT ;  /* 0x000000ff04ff7812 */ /* 0x000fda000782c0ff */
[----:B------:R-:W-:Y:S05]  /*5d90*/  @P1 BRA `(.L_x_111) ;  /* 0xfffffff400441947 */ /* 0x000fea000383ffff */
[----:B------:R-:W-:Y:S05]  /*5da0*/  BSYNC B0 ;  /* 0x0000000000007941 */ /* 0x000fea0003800000 */
.L_x_99:
[----:B------:R-:W-:-:S03]  /*5db0*/  UMOV UR4, 0xffffffff ;  /* 0xffffffff00047882 */ /* 0x000fc60000000000 */
[----:B------:R-:W-:Y:S05]  /*5dc0*/  BRA.DIV UR4, `(.L_x_112) ;  /* 0x0000001604087947 */ /* 0x000fea000b800000 */
[----:B------:R-:W-:-:S13]  /*5dd0*/  ELECT P6, URZ, PT ;  /* 0x00000000003f782f */ /* 0x000fda00038c0000 */
.L_x_154:
[----:B------:R-:W-:Y:S04]  /*5de0*/  BSSY B0, `(.L_x_113) ;  /* 0x0000127000007945 */ /* 0x000fe80003800000 */
[----:B------:R-:W-:Y:S05]  /*5df0*/  @!P6 BRA `(.L_x_114) ;  /* 0x000000100094e947 */ /* 0x000fea0003800000 */
[----:B------:R-:W-:-:S04]  /*5e00*/  LOP3.LUT R18, R18, 0x2, RZ, 0xfc, !PT ;  /* 0x0000000212127812 */ /* 0x000fc800078efcff */
[----:B------:R-:W-:-:S13]  /*5e10*/  ISETP.NE.AND P0, PT, R18, 0x3, PT ;  /* 0x000000031200780c */ /* 0x000fda0003f05270 */
[----:B------:R-:W-:Y:S05]  /*5e20*/  @!P0 BRA `(.L_x_115) ;  /* 0x0000000000048947 */ /* 0x000fea0003800000 */
[----:B------:R-:W-:Y:S01]  /*5e30*/  BPT.TRAP 0x1 ;  /* 0x000000040000795c */ /* 0x000fe20000300000 */
.L_x_115:
[----:B------:R-:W0:Y:S01]  /*5e40*/  S2R R5, SR_CgaCtaId ;  /* 0x0000000000057919 */ /* 0x000e220000008800 */
[----:B------:R-:W-:Y:S02]  /*5e50*/  MOV R2, 0x400 ;  /* 0x0000040000027802 */ /* 0x000fe40000000f00 */
[----:B------:R-:W-:Y:S02]  /*5e60*/  SHF.L.U32 R4, R0, 0x1f, RZ ;  /* 0x0000001f00047819 */ /* 0x000fe400000006ff */
[----:B0-----:R-:W-:-:S05]  /*5e70*/  LEA R2, R5, R2, 0x18 ;  /* 0x0000000205027211 */ /* 0x001fca00078ec0ff */
[----:B------:R-:W-:-:S04]  /*5e80*/  VIADD R2, R2, 0x100 ;  /* 0x0000010002027836 */ /* 0x000fc80000000000 */
[C---:B------:R-:W-:Y:S02]  /*5e90*/  IMAD R7, R3.reuse, 0x8, R2 ;  /* 0x0000000803077824 */ /* 0x040fe400078e0202 */
[----:B------:R-:W-:Y:S02]  /*5ea0*/  VIADD R3, R3, 0x1 ;  /* 0x0000000103037836 */ /* 0x000fe40000000000 */
[----:B------:R-:W0:Y:S03]  /*5eb0*/  SYNCS.PHASECHK.TRANS64.TRYWAIT P0, [R7+URZ], R4 ;  /* 0x00000004070075a7 */ /* 0x000e26000800017f */
[----:B------:R-:W-:-:S04]  /*5ec0*/  ISETP.NE.AND P1, PT, R3, 0x20, PT ;  /* 0x000000200300780c */ /* 0x000fc80003f25270 */
[----:B------:R-:W-:Y:S02]  /*5ed0*/  SEL R5, RZ, 0x1, P1 ;  /* 0x00000001ff057807 */ /* 0x000fe40000800000 */
[----:B------:R-:W-:Y:S02]  /*5ee0*/  SEL R3, R3, RZ, P1 ;  /* 0x000000ff03037207 */ /* 0x000fe40000800000 */
[----:B------:R-:W-:-:S03]  /*5ef0*/  LOP3.LUT R6, R0, R5, RZ, 0x3c, !PT ;  /* 0x0000000500067212 */ /* 0x000fc600078e3cff */
[----:B------:R-:W-:Y:S01]  /*5f00*/  IMAD R8, R3, 0x8, R2 ;  /* 0x0000000803087824 */ /* 0x000fe200078e0202 */
[----:B------:R-:W-:Y:S01]  /*5f10*/  SHF.L.U32 R5, R6, 0x1f, RZ ;  /* 0x0000001f06057819 */ /* 0x000fe200000006ff */
[----:B0-----:R-:W-:Y:S06]  /*5f20*/  @!P0 BRA `(.L_x_116) ;  /* 0x0000001000d08947 */ /* 0x001fec0003800000 */
.L_x_155:
[----:B------:R-:W1:Y:S01]  /*5f30*/  SYNCS.PHASECHK.TRANS64.TRYWAIT P0, [R8+URZ], R5 ;  /* 0x00000005080075a7 */ /* 0x000e62000800017f */
[----:B------:R-:W-:-:S05]  /*5f40*/  VIADD R0, R3, 0x1 ;  /* 0x0000000103007836 */ /* 0x000fca0000000000 */
[----:B------:R-:W-:-:S04]  /*5f50*/  ISETP.NE.AND P1, PT, R0, 0x20, PT ;  /* 0x000000200000780c */ /* 0x000fc80003f25270 */
[----:B------:R-:W-:Y:S02]  /*5f60*/  SEL R3, RZ, 0x1, P1 ;  /* 0x00000001ff037807 */ /* 0x000fe40000800000 */
[----:B0-----:R-:W-:Y:S02]  /*5f70*/  SEL R7, R0, RZ, P1 ;  /* 0x000000ff00077207 */ /* 0x001fe40000800000 */
[----:B------:R-:W-:-:S03]  /*5f80*/  LOP3.LUT R6, R6, R3, RZ, 0x3c, !PT ;  /* 0x0000000306067212 */ /* 0x000fc600078e3cff */
[----:B------:R-:W-:Y:S01]  /*5f90*/  IMAD R9, R7, 0x8, R2 ;  /* 0x0000000807097824 */ /* 0x000fe200078e0202 */
[----:B------:R-:W-:Y:S01]  /*5fa0*/  SHF.L.U32 R4, R6, 0x1f, RZ ;  /* 0x0000001f06047819 */ /* 0x000fe200000006ff */
[----:B-1----:R-:W-:Y:S06]  /*5fb0*/  @!P0 BRA `(.L_x_117) ;  /* 0x0000001000c08947 */ /* 0x002fec0003800000 */
.L_x_156:
[----:B------:R-:W1:Y:S01]  /*5fc0*/  SYNCS.PHASECHK.TRANS64.TRYWAIT P0, [R9+URZ], R4 ;  /* 0x00000004090075a7 */ /* 0x000e62000800017f */
[----:B------:R-:W-:-:S05]  /*5fd0*/  VIADD R0, R7, 0x1 ;  /* 0x0000000107007836 */ /* 0x000fca0000000000 */
[----:B------:R-:W-:-:S04]  /*5fe0*/  ISETP.NE.AND P1, PT, R0, 0x20, PT ;  /* 0x000000200000780c */ /* 0x000fc80003f25270 */
[----:B------:R-:W-:Y:S02]  /*5ff0*/  SEL R3, RZ, 0x1, P1 ;  /* 0x00000001ff037807 */ /* 0x000fe40000800000 */
[----:B------:R-:W-:Y:S02]  /*6000*/  SEL R7, R0, RZ, P1 ;  /* 0x000000ff00077207 */ /* 0x000fe40000800000 */
[----:B------:R-:W-:-:S03]  /*6010*/  LOP3.LUT R6, R6, R3, RZ, 0x3c, !PT ;  /* 0x0000000306067212 */ /* 0x000fc600078e3cff */
[----:B0-----:R-:W-:Y:S01]  /*6020*/  IMAD R8, R7, 0x8, R2 ;  /* 0x0000000807087824 */ /* 0x001fe200078e0202 */
[----:B------:R-:W-:Y:S01]  /*6030*/  SHF.L.U32 R5, R6, 0x1f, RZ ;  /* 0x0000001f06057819 */ /* 0x000fe200000006ff */
[----:B-1----:R-:W-:Y:S06]  /*6040*/  @!P0 BRA `(.L_x_118) ;  /* 0x0000001000b08947 */ /* 0x002fec0003800000 */
.L_x_157:
        /* <DEDUP_REMOVED lines=9> */
.L_x_158:
        /* <DEDUP_REMOVED lines=9> */
.L_x_159:
        /* <DEDUP_REMOVED lines=9> */
.L_x_160:
        /* <DEDUP_REMOVED lines=9> */
.L_x_161:
        /* <DEDUP_REMOVED lines=9> */
.L_x_162:
        /* <DEDUP_REMOVED lines=9> */
.L_x_163:
        /* <DEDUP_REMOVED lines=9> */
.L_x_164:
        /* <DEDUP_REMOVED lines=9> */
.L_x_165:
        /* <DEDUP_REMOVED lines=9> */
.L_x_166:
        /* <DEDUP_REMOVED lines=9> */
.L_x_167:
        /* <DEDUP_REMOVED lines=9> */
.L_x_168:
        /* <DEDUP_REMOVED lines=9> */
.L_x_169:
        /* <DEDUP_REMOVED lines=9> */
.L_x_170:
        /* <DEDUP_REMOVED lines=9> */
.L_x_171:
        /* <DEDUP_REMOVED lines=9> */
.L_x_172:
        /* <DEDUP_REMOVED lines=9> */
.L_x_173:
        /* <DEDUP_REMOVED lines=9> */
.L_x_174:
        /* <DEDUP_REMOVED lines=9> */
.L_x_175:
        /* <DEDUP_REMOVED lines=9> */
.L_x_176:
        /* <DEDUP_REMOVED lines=9> */
.L_x_177:
        /* <DEDUP_REMOVED lines=9> */
.L_x_178:
        /* <DEDUP_REMOVED lines=9> */
.L_x_179:
        /* <DEDUP_REMOVED lines=9> */
.L_x_180:
        /* <DEDUP_REMOVED lines=9> */
.L_x_181:
        /* <DEDUP_REMOVED lines=9> */
.L_x_182:
        /* <DEDUP_REMOVED lines=9> */
.L_x_183:
[----:B------:R-:W1:Y:S01]  /*6ef0*/  SYNCS.PHASECHK.TRANS64.TRYWAIT P0, [R8+URZ], R5 ;  /* 0x00000005080075a7 */ /* 0x000e62000800017f */
[----:B------:R-:W-:-:S05]  /*6f00*/  VIADD R0, R7, 0x1 ;  /* 0x0000000107007836 */ /* 0x000fca0000000000 */
[----:B------:R-:W-:-:S04]  /*6f10*/  ISETP.NE.AND P1, PT, R0, 0x20, PT ;  /* 0x000000200000780c */ /* 0x000fc80003f25270 */
[----:B------:R-:W-:Y:S02]  /*6f20*/  SEL R3, RZ, 0x1, P1 ;  /* 0x00000001ff037807 */ /* 0x000fe40000800000 */
[----:B------:R-:W-:Y:S02]  /*6f30*/  SEL R7, R0, RZ, P1 ;  /* 0x000000ff00077207 */ /* 0x000fe40000800000 */
[----:B0-----:R-:W-:-:S03]  /*6f40*/  LOP3.LUT R9, R6, R3, RZ, 0x3c, !PT ;  /* 0x0000000306097212 */ /* 0x001fc600078e3cff */
[----:B------:R-:W-:Y:S01]  /*6f50*/  IMAD R11, R7, 0x8, R2 ;  /* 0x00000008070b7824 */ /* 0x000fe200078e0202 */
[----:B------:R-:W-:Y:S01]  /*6f60*/  SHF.L.U32 R6, R9, 0x1f, RZ ;  /* 0x0000001f09067819 */ /* 0x000fe200000006ff */
[----:B-1----:R-:W-:Y:S06]  /*6f70*/  @!P0 BRA `(.L_x_145) ;  /* 0x0000000c00008947 */ /* 0x002fec0003800000 */
.L_x_184:
[----:B------:R-:W1:Y:S01]  /*6f80*/  SYNCS.PHASECHK.TRANS64.TRYWAIT P0, [R11+URZ], R6 ;  /* 0x000000060b0075a7 */ /* 0x000e62000800017f */
[----:B------:R-:W-:-:S05]  /*6f90*/  VIADD R0, R7, 0x1 ;  /* 0x0000000107007836 */ /* 0x000fca0000000000 */
[----:B------:R-:W-:-:S04]  /*6fa0*/  ISETP.NE.AND P1, PT, R0, 0x20, PT ;  /* 0x000000200000780c */ /* 0x000fc80003f25270 */
[----:B------:R-:W-:Y:S02]  /*6fb0*/  SEL R4, RZ, 0x1, P1 ;  /* 0x00000001ff047807 */ /* 0x000fe40000800000 */
[----:B------:R-:W-:Y:S02]  /*6fc0*/  SEL R3, R0, RZ, P1 ;  /* 0x000000ff00037207 */ /* 0x000fe40000800000 */
[----:B------:R-:W-:Y:S01]  /*6fd0*/  LOP3.LUT R0, R9, R4, RZ, 0x3c, !PT ;  /* 0x0000000409007212 */ /* 0x000fe200078e3cff */
[----:B-1----:R-:W-:Y:S06]  /*6fe0*/  @!P0 BRA `(.L_x_146) ;  /* 0x0000000800f88947 */ /* 0x002fec0003800000 */
.L_x_185:
[----:B------:R-:W-:Y:S01]  /*6ff0*/  IMAD R3, R3, 0x8, R2 ;  /* 0x0000000803037824 */ /* 0x000fe200078e0202 */
[----:B------:R-:W-:-:S07]  /*7000*/  SHF.L.U32 R0, R0, 0x1f, RZ ;  /* 0x0000001f00007819 */ /* 0x000fce00000006ff */
.L_x_147:
[----:B--2---:R2:W3:Y:S02]  /*7010*/  SYNCS.PHASECHK.TRANS64.TRYWAIT P0, [R3+URZ], R0 ;  /* 0x00000000030075a7 */ /* 0x0044e4000800017f */
[----:B---3--:R-:W-:Y:S05]  /*7020*/  @!P0 NANOSLEEP.SYNCS 0x989680 ;  /* 0x009896800000895d */ /* 0x008fea0003900000 */
[----:B------:R-:W3:Y:S02]  /*7030*/  @!P0 SYNCS.PHASECHK.TRANS64 P0, [R3+URZ], R0 ;  /* 0x00000000030085a7 */ /* 0x000ee4000800007f */
[----:B---3--:R-:W-:Y:S05]  /*7040*/  @!P0 BRA `(.L_x_147) ;  /* 0xfffffffc00f08947 */ /* 0x008fea000383ffff */
.L_x_114:
[----:B------:R-:W-:Y:S05]  /*7050*/  BSYNC B0 ;  /* 0x0000000000007941 */ /* 0x000fea0003800000 */
.L_x_113:
[----:B------:R-:W-:Y:S05]  /*7060*/  EXIT ;  /* 0x000000000000794d */ /* 0x000fea0003800000 */
.L_x_18:
[----:B-1----:R1:W2:Y:S02]  /*7070*/  SYNCS.PHASECHK.TRANS64.TRYWAIT P1, [R3+URZ], R0 ;  /* 0x00000000030075a7 */ /* 0x0022a4000802017f */
[----:B--2---:R-:W-:Y:S05]  /*7080*/  @!P1 NANOSLEEP.SYNCS 0x989680 ;  /* 0x009896800000995d */ /* 0x004fea0003900000 */
[----:B------:R-:W2:Y:S02]  /*7090*/  @!P1 SYNCS.PHASECHK.TRANS64 P1, [R3+URZ], R0 ;  /* 0x00000000030095a7 */ /* 0x000ea4000802007f */
[----:B--2---:R-:W-:Y:S05]  /*70a0*/  @!P1 BRA `(.L_x_18) ;  /* 0xfffffffc00f09947 */ /* 0x004fea000383ffff */
[----:B------:R-:W-:Y:S05]  /*70b0*/  BRA `(.L_x_17) ;  /* 0xffffffa400fc7947 */ /* 0x000fea000383ffff */
.L_x_23:
[----:B-1----:R-:W-:-:S04]  /*70c0*/  IMAD.U32 R4, RZ, RZ, UR4 ;  /* 0x00000004ff047e24 */ /* 0x002fc8000f8e00ff */
[----:B------:R1:W2:Y:S03]  /*70d0*/  SYNCS.PHASECHK.TRANS64.TRYWAIT P1, [R4+URZ], R3 ;  /* 0x00000003040075a7 */ /* 0x0002a6000802017f */
[----:B--2---:R-:W-:Y:S05]  /*70e0*/  @!P1 NANOSLEEP.SYNCS 0x989680 ;  /* 0x009896800000995d */ /* 0x004fea0003900000 */
[----:B------:R-:W2:Y:S02]  /*70f0*/  @!P1 SYNCS.PHASECHK.TRANS64 P1, [R4+URZ], R3 ;  /* 0x00000003040095a7 */ /* 0x000ea4000802007f */
[----:B--2---:R-:W-:Y:S05]  /*7100*/  @!P1 BRA `(.L_x_23) ;  /* 0xfffffffc00ec9947 */ /* 0x004fea000383ffff */
[----:B------:R-:W-:Y:S05]  /*7110*/  BRA `(.L_x_22) ;  /* 0xffffffa800787947 */ /* 0x000fea000383ffff */
.L_x_100:
[----:B------:R-:W-:Y:S01]  /*7120*/  BSSY B1, `(.L_x_148) ;  /* 0x0000006000017945 */ /* 0x000fe20003800000 */
[----:B------:R-:W-:-:S07]  /*7130*/  IMAD.MOV.U32 R15, RZ, RZ, -0x1 ;  /* 0xffffffffff0f7424 */ /* 0x000fce00078e00ff */
[----:B------:R-:W-:Y:S05]  /*7140*/  WARPSYNC.COLLECTIVE R15, `(.L_x_149) ;  /* 0x000000000f0c7348 */ /* 0x000fea0003c00000 */
[----:B------:R-:W-:Y:S02]  /*7150*/  ELECT P6, UR62, PT ;  /* 0x00000000003e782f */ /* 0x000fe400038c0000 */
[----:B------:R-:W-:Y:S01]  /*7160*/  MOV R14, UR62 ;  /* 0x0000003e000e7c02 */ /* 0x000fe20008000f00 */
[----:B------:R-:W-:Y:S10]  /*7170*/  ENDCOLLECTIVE ;  /* 0x000000000000791b */ /* 0x000ff40003800000 */
.L_x_149:
[----:B------:R-:W-:Y:S05]  /*7180*/  BSYNC B1 ;  /* 0x0000000000017941 */ /* 0x000fea0003800000 */
.L_x_148:
[----:B------:R-:W-:Y:S05]  /*7190*/  BRA `(.L_x_150) ;  /* 0xffffffe000507947 */ /* 0x000fea000383ffff */
.L_x_103:
[----:B0-----:R0:W1:Y:S02]  /*71a0*/  SYNCS.PHASECHK.TRANS64.TRYWAIT P1, [R14+URZ+0x100], R7 ;  /* 0x000100070e0075a7 */ /* 0x001064000802017f */
[----:B-1----:R-:W-:Y:S05]  /*71b0*/  @!P1 NANOSLEEP.SYNCS 0x989680 ;  /* 0x009896800000995d */ /* 0x002fea0003900000 */
[----:B------:R-:W1:Y:S02]  /*71c0*/  @!P1 SYNCS.PHASECHK.TRANS64 P1, [R14+URZ+0x100], R7 ;  /* 0x000100070e0095a7 */ /* 0x000e64000802007f */
[----:B-1----:R-:W-:Y:S05]  /*71d0*/  @!P1 BRA `(.L_x_103) ;  /* 0xfffffffc00f09947 */ /* 0x002fea000383ffff */
[----:B------:R-:W-:Y:S05]  /*71e0*/  BRA `(.L_x_151) ;  /* 0xffffffe000847947 */ /* 0x000fea000383ffff */
.L_x_112:
[----:B------:R-:W-:Y:S01]  /*71f0*/  BSSY B0, `(.L_x_152) ;  /* 0x0000006000007945 */ /* 0x000fe20003800000 */
[----:B------:R-:W-:-:S07]  /*7200*/  IMAD.MOV.U32 R15, RZ, RZ, -0x1 ;  /* 0xffffffffff0f7424 */ /* 0x000fce00078e00ff */
[----:B------:R-:W-:Y:S05]  /*7210*/  WARPSYNC.COLLECTIVE R15, `(.L_x_153) ;  /* 0x000000000f0c7348 */ /* 0x000fea0003c00000 */
[----:B------:R-:W-:Y:S02]  /*7220*/  ELECT P6, UR62, PT ;  /* 0x00000000003e782f */ /* 0x000fe400038c0000 */
[----:B------:R-:W-:Y:S01]  /*7230*/  MOV R14, UR62 ;  /* 0x0000003e000e7c02 */ /* 0x000fe20008000f00 */
[----:B------:R-:W-:Y:S10]  /*7240*/  ENDCOLLECTIVE ;  /* 0x000000000000791b */ /* 0x000ff40003800000 */
.L_x_153:
[----:B------:R-:W-:Y:S05]  /*7250*/  BSYNC B0 ;  /* 0x0000000000007941 */ /* 0x000fea0003800000 */
.L_x_152:
[----:B------:R-:W-:Y:S05]  /*7260*/  BRA `(.L_x_154) ;  /* 0xffffffe800dc7947 */ /* 0x000fea000383ffff */
.L_x_116:
[----:B0-----:R0:W1:Y:S02]  /*7270*/  SYNCS.PHASECHK.TRANS64.TRYWAIT P0, [R7+URZ], R4 ;  /* 0x00000004070075a7 */ /* 0x001064000800017f */
[----:B-1----:R-:W-:Y:S05]  /*7280*/  @!P0 NANOSLEEP.SYNCS 0x989680 ;  /* 0x009896800000895d */ /* 0x002fea0003900000 */
[----:B------:R-:W1:Y:S02]  /*7290*/  @!P0 SYNCS.PHASECHK.TRANS64 P0, [R7+URZ], R4 ;  /* 0x00000004070085a7 */ /* 0x000e64000800007f */
[----:B-1----:R-:W-:Y:S05]  /*72a0*/  @!P0 BRA `(.L_x_116) ;  /* 0xfffffffc00f08947 */ /* 0x002fea000383ffff */
[----:B------:R-:W-:Y:S05]  /*72b0*/  BRA `(.L_x_155) ;  /* 0xffffffec001c7947 */ /* 0x000fea000383ffff */
.L_x_117:
[----:B0-----:R0:W1:Y:S02]  /*72c0*/  SYNCS.PHASECHK.TRANS64.TRYWAIT P0, [R8+URZ], R5 ;  /* 0x00000005080075a7 */ /* 0x001064000800017f */
[----:B-1----:R-:W-:Y:S05]  /*72d0*/  @!P0 NANOSLEEP.SYNCS 0x989680 ;  /* 0x009896800000895d */ /* 0x002fea0003900000 */
[----:B------:R-:W1:Y:S02]  /*72e0*/  @!P0 SYNCS.PHASECHK.TRANS64 P0, [R8+URZ], R5 ;  /* 0x00000005080085a7 */ /* 0x000e64000800007f */
[----:B-1----:R-:W-:Y:S05]  /*72f0*/  @!P0 BRA `(.L_x_117) ;  /* 0xfffffffc00f08947 */ /* 0x002fea000383ffff */
[----:B------:R-:W-:Y:S05]  /*7300*/  BRA `(.L_x_156) ;  /* 0xffffffec002c7947 */ /* 0x000fea000383ffff */
.L_x_118:
[----:B0-----:R0:W1:Y:S02]  /*7310*/  SYNCS.PHASECHK.TRANS64.TRYWAIT P0, [R9+URZ], R4 ;  /* 0x00000004090075a7 */ /* 0x001064000800017f */
[----:B-1----:R-:W-:Y:S05]  /*7320*/  @!P0 NANOSLEEP.SYNCS 0x989680 ;  /* 0x009896800000895d */ /* 0x002fea0003900000 */
[----:B------:R-:W1:Y:S02]  /*7330*/  @!P0 SYNCS.PHASECHK.TRANS64 P0, [R9+URZ], R4 ;  /* 0x00000004090085a7 */ /* 0x000e64000800007f */
[----:B-1----:R-:W-:Y:S05]  /*7340*/  @!P0 BRA `(.L_x_118) ;  /* 0xfffffffc00f08947 */ /* 0x002fea000383ffff */
[----:B------:R-:W-:Y:S05]  /*7350*/  BRA `(.L_x_157) ;  /* 0xffffffec003c7947 */ /* 0x000fea000383ffff */
.L_x_119:
[----:B0-----:R0:W1:Y:S02]  /*7360*/  SYNCS.PHASECHK.TRANS64.TRYWAIT P0, [R8+URZ], R5 ;  /* 0x00000005080075a7 */ /* 0x001064000800017f */
[----:B-1----:R-:W-:Y:S05]  /*7370*/  @!P0 NANOSLEEP.SYNCS 0x989680 ;  /* 0x009896800000895d */ /* 0x002fea0003900000 */
[----:B------:R-:W1:Y:S02]  /*7380*/  @!P0 SYNCS.PHASECHK.TRANS64 P0, [R8+URZ], R5 ;  /* 0x00000005080085a7 */ /* 0x000e64000800007f */
[----:B-1----:R-:W-:Y:S05]  /*7390*/  @!P0 BRA `(.L_x_119) ;  /* 0xfffffffc00f08947 */ /* 0x002fea000383ffff */
[----:B------:R-:W-:Y:S05]  /*73a0*/  BRA `(.L_x_158) ;  /* 0xffffffec004c7947 */ /* 0x000fea000383ffff */
.L_x_120:
[----:B0-----:R0:W1:Y:S02]  /*73b0*/  SYNCS.PHASECHK.TRANS64.TRYWAIT P0, [R9+URZ], R4 ;  /* 0x00000004090075a7 */ /* 0x001064000800017f */
[----:B-1----:R-:W-:Y:S05]  /*73c0*/  @!P0 NANOSLEEP.SYNCS 0x989680 ;  /* 0x009896800000895d */ /* 0x002fea0003900000 */
[----:B------:R-:W1:Y:S02]  /*73d0*/  @!P0 SYNCS.PHASECHK.TRANS64 P0, [R9+URZ], R4 ;  /* 0x00000004090085a7 */ /* 0x000e64000800007f */
[----:B-1----:R-:W-:Y:S05]  /*73e0*/  @!P0 BRA `(.L_x_120) ;  /* 0xfffffffc00f08947 */ /* 0x002fea000383ffff */
[----:B------:R-:W-:Y:S05]  /*73f0*/  BRA `(.L_x_159) ;  /* 0xffffffec005c7947 */ /* 0x000fea000383ffff */
.L_x_121:
[----:B0-----:R0:W1:Y:S02]  /*7400*/  SYNCS.PHASECHK.TRANS64.TRYWAIT P0, [R8+URZ], R5 ;  /* 0x00000005080075a7 */ /* 0x001064000800017f */
[----:B-1----:R-:W-:Y:S05]  /*7410*/  @!P0 NANOSLEEP.SYNCS 0x989680 ;  /* 0x009896800000895d */ /* 0x002fea0003900000 */
[----:B------:R-:W1:Y:S02]  /*7420*/  @!P0 SYNCS.PHASECHK.TRANS64 P0, [R8+URZ], R5 ;  /* 0x00000005080085a7 */ /* 0x000e64000800007f */
[----:B-1----:R-:W-:Y:S05]  /*7430*/  @!P0 BRA `(.L_x_121) ;  /* 0xfffffffc00f08947 */ /* 0x002fea000383ffff */
[----:B------:R-:W-:Y:S05]  /*7440*/  BRA `(.L_x_160) ;  /* 0xffffffec006c7947 */ /* 0x000fea000383ffff */
.L_x_122:
[----:B0-----:R0:W1:Y:S02]  /*7450*/  SYNCS.PHASECHK.TRANS64.TRYWAIT P0, [R9+URZ], R4 ;  /* 0x00000004090075a7 */ /* 0x001064000800017f */
[----:B-1----:R-:W-:Y:S05]  /*7460*/  @!P0 NANOSLEEP.SYNCS 0x989680 ;  /* 0x009896800000895d */ /* 0x002fea0003900000 */
[----:B------:R-:W1:Y:S02]  /*7470*/  @!P0 SYNCS.PHASECHK.TRANS64 P0, [R9+URZ], R4 ;  /* 0x00000004090085a7 */ /* 0x000e64000800007f */
[----:B-1----:R-:W-:Y:S05]  /*7480*/  @!P0 BRA `(.L_x_122) ;  /* 0xfffffffc00f08947 */ /* 0x002fea000383ffff */
[----:B------:R-:W-:Y:S05]  /*7490*/  BRA `(.L_x_161) ;  /* 0xffffffec007c7947 */ /* 0x000fea000383ffff */
.L_x_123:
[----:B0-----:R0:W1:Y:S02]  /*74a0*/  SYNCS.PHASECHK.TRANS64.TRYWAIT P0, [R8+URZ], R5 ;  /* 0x00000005080075a7 */ /* 0x001064000800017f */
[----:B-1----:R-:W-:Y:S05]  /*74b0*/  @!P0 NANOSLEEP.SYNCS 0x989680 ;  /* 0x009896800000895d */ /* 0x002fea0003900000 */
[----:B------:R-:W1:Y:S02]  /*74c0*/  @!P0 SYNCS.PHASECHK.TRANS64 P0, [R8+URZ], R5 ;  /* 0x00000005080085a7 */ /* 0x000e64000800007f */
[----:B-1----:R-:W-:Y:S05]  /*74d0*/  @!P0 BRA `(.L_x_123) ;  /* 0xfffffffc00f08947 */ /* 0x002fea000383ffff */
[----:B------:R-:W-:Y:S05]  /*74e0*/  BRA `(.L_x_162) ;  /* 0xffffffec008c7947 */ /* 0x000fea000383ffff */
.L_x_124:
[----:B0-----:R0:W1:Y:S02]  /*74f0*/  SYNCS.PHASECHK.TRANS64.TRYWAIT P0, [R9+URZ], R4 ;  /* 0x00000004090075a7 */ /* 0x001064000800017f */
[----:B-1----:R-:W-:Y:S05]  /*7500*/  @!P0 NANOSLEEP.SYNCS 0x989680 ;  /* 0x009896800000895d */ /* 0x002fea0003900000 */
[----:B------:R-:W1:Y:S02]  /*7510*/  @!P0 SYNCS.PHASECHK.TRANS64 P0, [R9+URZ], R4 ;  /* 0x00000004090085a7 */ /* 0x000e64000800007f */
[----:B-1----:R-:W-:Y:S05]  /*7520*/  @!P0 BRA `(.L_x_124) ;  /* 0xfffffffc00f08947 */ /* 0x002fea000383ffff */
[----:B------:R-:W-:Y:S05]  /*7530*/  BRA `(.L_x_163) ;  /* 0xffffffec009c7947 */ /* 0x000fea000383ffff */
.L_x_125:
[----:B0-----:R0:W1:Y:S02]  /*7540*/  SYNCS.PHASECHK.TRANS64.TRYWAIT P0, [R8+URZ], R5 ;  /* 0x00000005080075a7 */ /* 0x001064000800017f */
[----:B-1----:R-:W-:Y:S05]  /*7550*/  @!P0 NANOSLEEP.SYNCS 0x989680 ;  /* 0x009896800000895d */ /* 0x002fea0003900000 */
[----:B------:R-:W1:Y:S02]  /*7560*/  @!P0 SYNCS.PHASECHK.TRANS64 P0, [R8+URZ], R5 ;  /* 0x00000005080085a7 */ /* 0x000e64000800007f */
[----:B-1----:R-:W-:Y:S05]  /*7570*/  @!P0 BRA `(.L_x_125) ;  /* 0xfffffffc00f08947 */ /* 0x002fea000383ffff */
[----:B------:R-:W-:Y:S05]  /*7580*/  BRA `(.L_x_164) ;  /* 0xffffffec00ac7947 */ /* 0x000fea000383ffff */
.L_x_126:
[----:B0-----:R0:W1:Y:S02]  /*7590*/  SYNCS.PHASECHK.TRANS64.TRYWAIT P0, [R9+URZ], R4 ;  /* 0x00000004090075a7 */ /* 0x001064000800017f */
[----:B-1----:R-:W-:Y:S05]  /*75a0*/  @!P0 NANOSLEEP.SYNCS 0x989680 ;  /* 0x009896800000895d */ /* 0x002fea0003900000 */
[----:B------:R-:W1:Y:S02]  /*75b0*/  @!P0 SYNCS.PHASECHK.TRANS64 P0, [R9+URZ], R4 ;  /* 0x00000004090085a7 */ /* 0x000e64000800007f */
[----:B-1----:R-:W-:Y:S05]  /*75c0*/  @!P0 BRA `(.L_x_126) ;  /* 0xfffffffc00f08947 */ /* 0x002fea000383ffff */
[----:B------:R-:W-:Y:S05]  /*75d0*/  BRA `(.L_x_165) ;  /* 0xffffffec00bc7947 */ /* 0x000fea000383ffff */
.L_x_127:
[----:B0-----:R0:W1:Y:S02]  /*75e0*/  SYNCS.PHASECHK.TRANS64.TRYWAIT P0, [R8+URZ], R5 ;  /* 0x00000005080075a7 */ /* 0x001064000800017f */
[----:B-1----:R-:W-:Y:S05]  /*75f0*/  @!P0 NANOSLEEP.SYNCS 0x989680 ;  /* 0x009896800000895d */ /* 0x002fea0003900000 */
[----:B------:R-:W1:Y:S02]  /*7600*/  @!P0 SYNCS.PHASECHK.TRANS64 P0, [R8+URZ], R5 ;  /* 0x00000005080085a7 */ /* 0x000e64000800007f */
[----:B-1----:R-:W-:Y:S05]  /*7610*/  @!P0 BRA `(.L_x_127) ;  /* 0xfffffffc00f08947 */ /* 0x002fea000383ffff */
[----:B------:R-:W-:Y:S05]  /*7620*/  BRA `(.L_x_166) ;  /* 0xffffffec00cc7947 */ /* 0x000fea000383ffff */
.L_x_128:
[----:B0-----:R0:W1:Y:S02]  /*7630*/  SYNCS.PHASECHK.TRANS64.TRYWAIT P0, [R9+URZ], R4 ;  /* 0x00000004090075a7 */ /* 0x001064000800017f */
[----:B-1----:R-:W-:Y:S05]  /*7640*/  @!P0 NANOSLEEP.SYNCS 0x989680 ;  /* 0x009896800000895d */ /* 0x002fea0003900000 */
[----:B------:R-:W1:Y:S02]  /*7650*/  @!P0 SYNCS.PHASECHK.TRANS64 P0, [R9+URZ], R4 ;  /* 0x00000004090085a7 */ /* 0x000e64000800007f */
[----:B-1----:R-:W-:Y:S05]  /*7660*/  @!P0 BRA `(.L_x_128) ;  /* 0xfffffffc00f08947 */ /* 0x002fea000383ffff */
[----:B------:R-:W-:Y:S05]  /*7670*/  BRA `(.L_x_167) ;  /* 0xffffffec00dc7947 */ /* 0x000fea000383ffff */
.L_x_129:
[----:B0-----:R0:W1:Y:S02]  /*7680*/  SYNCS.PHASECHK.TRANS64.TRYWAIT P0, [R8+URZ], R5 ;  /* 0x00000005080075a7 */ /* 0x001064000800017f */
[----:B-1----:R-:W-:Y:S05]  /*7690*/  @!P0 NANOSLEEP.SYNCS 0x989680 ;  /* 0x009896800000895d */ /* 0x002fea0003900000 */
[----:B------:R-:W1:Y:S02]  /*76a0*/  @!P0 SYNCS.PHASECHK.TRANS64 P0, [R8+URZ], R5 ;  /* 0x00000005080085a7 */ /* 0x000e64000800007f */
[----:B-1----:R-:W-:Y:S05]  /*76b0*/  @!P0 BRA `(.L_x_129) ;  /* 0xfffffffc00f08947 */ /* 0x002fea000383ffff */
[----:B------:R-:W-:Y:S05]  /*76c0*/  BRA `(.L_x_168) ;  /* 0xffffffec00ec7947 */ /* 0x000fea000383ffff */
.L_x_130:
[----:B0-----:R0:W1:Y:S02]  /*76d0*/  SYNCS.PHASECHK.TRANS64.TRYWAIT P0, [R9+URZ], R4 ;  /* 0x00000004090075a7 */ /* 0x001064000800017f */
[----:B-1----:R-:W-:Y:S05]  /*76e0*/  @!P0 NANOSLEEP.SYNCS 0x989680 ;  /* 0x009896800000895d */ /* 0x002fea0003900000 */
[----:B------:R-:W1:Y:S02]  /*76f0*/  @!P0 SYNCS.PHASECHK.TRANS64 P0, [R9+URZ], R4 ;  /* 0x00000004090085a7 */ /* 0x000e64000800007f */
[----:B-1----:R-:W-:Y:S05]  /*7700*/  @!P0 BRA `(.L_x_130) ;  /* 0xfffffffc00f08947 */ /* 0x002fea000383ffff */
[----:B------:R-:W-:Y:S05]  /*7710*/  BRA `(.L_x_169) ;  /* 0xffffffec00fc7947 */ /* 0x000fea000383ffff */
.L_x_131:
[----:B0-----:R0:W1:Y:S02]  /*7720*/  SYNCS.PHASECHK.TRANS64.TRYWAIT P0, [R8+URZ], R5 ;  /* 0x00000005080075a7 */ /* 0x001064000800017f */
[----:B-1----:R-:W-:Y:S05]  /*7730*/  @!P0 NANOSLEEP.SYNCS 0x989680 ;  /* 0x009896800000895d */ /* 0x002fea0003900000 */
[----:B------:R-:W1:Y:S02]  /*7740*/  @!P0 SYNCS.PHASECHK.TRANS64 P0, [R8+URZ], R5 ;  /* 0x00000005080085a7 */ /* 0x000e64000800007f */
[----:B-1----:R-:W-:Y:S05]  /*7750*/  @!P0 BRA `(.L_x_131) ;  /* 0xfffffffc00f08947 */ /* 0x002fea000383ffff */
[----:B------:R-:W-:Y:S05]  /*7760*/  BRA `(.L_x_170) ;  /* 0xfffffff0000c7947 */ /* 0x000fea000383ffff */
.L_x_132:
[----:B0-----:R0:W1:Y:S02]  /*7770*/  SYNCS.PHASECHK.TRANS64.TRYWAIT P0, [R9+URZ], R4 ;  /* 0x00000004090075a7 */ /* 0x001064000800017f */
[----:B-1----:R-:W-:Y:S05]  /*7780*/  @!P0 NANOSLEEP.SYNCS 0x989680 ;  /* 0x009896800000895d */ /* 0x002fea0003900000 */
[----:B------:R-:W1:Y:S02]  /*7790*/  @!P0 SYNCS.PHASECHK.TRANS64 P0, [R9+URZ], R4 ;  /* 0x00000004090085a7 */ /* 0x000e64000800007f */
[----:B-1----:R-:W-:Y:S05]  /*77a0*/  @!P0 BRA `(.L_x_132) ;  /* 0xfffffffc00f08947 */ /* 0x002fea000383ffff */
[----:B------:R-:W-:Y:S05]  /*77b0*/  BRA `(.L_x_171) ;  /* 0xfffffff0001c7947 */ /* 0x000fea000383ffff */
.L_x_133:
[----:B0-----:R0:W1:Y:S02]  /*77c0*/  SYNCS.PHASECHK.TRANS64.TRYWAIT P0, [R8+URZ], R5 ;  /* 0x00000005080075a7 */ /* 0x001064000800017f */
[----:B-1----:R-:W-:Y:S05]  /*77d0*/  @!P0 NANOSLEEP.SYNCS 0x989680 ;  /* 0x009896800000895d */ /* 0x002fea0003900000 */
[----:B------:R-:W1:Y:S02]  /*77e0*/  @!P0 SYNCS.PHASECHK.TRANS64 P0, [R8+URZ], R5 ;  /* 0x00000005080085a7 */ /* 0x000e64000800007f */
[----:B-1----:R-:W-:Y:S05]  /*77f0*/  @!P0 BRA `(.L_x_133) ;  /* 0xfffffffc00f08947 */ /* 0x002fea000383ffff */
[----:B------:R-:W-:Y:S05]  /*7800*/  BRA `(.L_x_172) ;  /* 0xfffffff0002c7947 */ /* 0x000fea000383ffff */
.L_x_134:
[----:B0-----:R0:W1:Y:S02]  /*7810*/  SYNCS.PHASECHK.TRANS64.TRYWAIT P0, [R9+URZ], R4 ;  /* 0x00000004090075a7 */ /* 0x001064000800017f */
[----:B-1----:R-:W-:Y:S05]  /*7820*/  @!P0 NANOSLEEP.SYNCS 0x989680 ;  /* 0x009896800000895d */ /* 0x002fea0003900000 */
[----:B------:R-:W1:Y:S02]  /*7830*/  @!P0 SYNCS.PHASECHK.TRANS64 P0, [R9+URZ], R4 ;  /* 0x00000004090085a7 */ /* 0x000e64000800007f */
[----:B-1----:R-:W-:Y:S05]  /*7840*/  @!P0 BRA `(.L_x_134) ;  /* 0xfffffffc00f08947 */ /* 0x002fea000383ffff */
[----:B------:R-:W-:Y:S05]  /*7850*/  BRA `(.L_x_173) ;  /* 0xfffffff0003c7947 */ /* 0x000fea000383ffff */
.L_x_135:
[----:B0-----:R0:W1:Y:S02]  /*7860*/  SYNCS.PHASECHK.TRANS64.TRYWAIT P0, [R8+URZ], R5 ;  /* 0x00000005080075a7 */ /* 0x001064000800017f */
[----:B-1----:R-:W-:Y:S05]  /*7870*/  @!P0 NANOSLEEP.SYNCS 0x989680 ;  /* 0x009896800000895d */ /* 0x002fea0003900000 */
[----:B------:R-:W1:Y:S02]  /*7880*/  @!P0 SYNCS.PHASECHK.TRANS64 P0, [R8+URZ], R5 ;  /* 0x00000005080085a7 */ /* 0x000e64000800007f */
[----:B-1----:R-:W-:Y:S05]  /*7890*/  @!P0 BRA `(.L_x_135) ;  /* 0xfffffffc00f08947 */ /* 0x002fea000383ffff */
[----:B------:R-:W-:Y:S05]  /*78a0*/  BRA `(.L_x_174) ;  /* 0xfffffff0004c7947 */ /* 0x000fea000383ffff */
.L_x_136:
[----:B0-----:R0:W1:Y:S02]  /*78b0*/  SYNCS.PHASECHK.TRANS64.TRYWAIT P0, [R9+URZ], R4 ;  /* 0x00000004090075a7 */ /* 0x001064000800017f */
[----:B-1----:R-:W-:Y:S05]  /*78c0*/  @!P0 NANOSLEEP.SYNCS 0x989680 ;  /* 0x009896800000895d */ /* 0x002fea0003900000 */
[----:B------:R-:W1:Y:S02]  /*78d0*/  @!P0 SYNCS.PHASECHK.TRANS64 P0, [R9+URZ], R4 ;  /* 0x00000004090085a7 */ /* 0x000e64000800007f */
[----:B-1----:R-:W-:Y:S05]  /*78e0*/  @!P0 BRA `(.L_x_136) ;  /* 0xfffffffc00f08947 */ /* 0x002fea000383ffff */
[----:B------:R-:W-:Y:S05]  /*78f0*/  BRA `(.L_x_175) ;  /* 0xfffffff0005c7947 */ /* 0x000fea000383ffff */
.L_x_137:
[----:B0-----:R0:W1:Y:S02]  /*7900*/  SYNCS.PHASECHK.TRANS64.TRYWAIT P0, [R8+URZ], R5 ;  /* 0x00000005080075a7 */ /* 0x001064000800017f */
[----:B-1----:R-:W-:Y:S05]  /*7910*/  @!P0 NANOSLEEP.SYNCS 0x989680 ;  /* 0x009896800000895d */ /* 0x002fea0003900000 */
[----:B------:R-:W1:Y:S02]  /*7920*/  @!P0 SYNCS.PHASECHK.TRANS64 P0, [R8+URZ], R5 ;  /* 0x00000005080085a7 */ /* 0x000e64000800007f */
[----:B-1----:R-:W-:Y:S05]  /*7930*/  @!P0 BRA `(.L_x_137) ;  /* 0xfffffffc00f08947 */ /* 0x002fea000383ffff */
[----:B------:R-:W-:Y:S05]  /*7940*/  BRA `(.L_x_176) ;  /* 0xfffffff0006c7947 */ /* 0x000fea000383ffff */
.L_x_138:
[----:B0-----:R0:W1:Y:S02]  /*7950*/  SYNCS.PHASECHK.TRANS64.TRYWAIT P0, [R9+URZ], R4 ;  /* 0x00000004090075a7 */ /* 0x001064000800017f */
[----:B-1----:R-:W-:Y:S05]  /*7960*/  @!P0 NANOSLEEP.SYNCS 0x989680 ;  /* 0x009896800000895d */ /* 0x002fea0003900000 */
[----:B------:R-:W1:Y:S02]  /*7970*/  @!P0 SYNCS.PHASECHK.TRANS64 P0, [R9+URZ], R4 ;  /* 0x00000004090085a7 */ /* 0x000e64000800007f */
[----:B-1----:R-:W-:Y:S05]  /*7980*/  @!P0 BRA `(.L_x_138) ;  /* 0xfffffffc00f08947 */ /* 0x002fea000383ffff */
[----:B------:R-:W-:Y:S05]  /*7990*/  BRA `(.L_x_177) ;  /* 0xfffffff0007c7947 */ /* 0x000fea000383ffff */
.L_x_139:
[----:B0-----:R0:W1:Y:S02]  /*79a0*/  SYNCS.PHASECHK.TRANS64.TRYWAIT P0, [R8+URZ], R5 ;  /* 0x00000005080075a7 */ /* 0x001064000800017f */
[----:B-1----:R-:W-:Y:S05]  /*79b0*/  @!P0 NANOSLEEP.SYNCS 0x989680 ;  /* 0x009896800000895d */ /* 0x002fea0003900000 */
[----:B------:R-:W1:Y:S02]  /*79c0*/  @!P0 SYNCS.PHASECHK.TRANS64 P0, [R8+URZ], R5 ;  /* 0x00000005080085a7 */ /* 0x000e64000800007f */
[----:B-1----:R-:W-:Y:S05]  /*79d0*/  @!P0 BRA `(.L_x_139) ;  /* 0xfffffffc00f08947 */ /* 0x002fea000383ffff */
[----:B------:R-:W-:Y:S05]  /*79e0*/  BRA `(.L_x_178) ;  /* 0xfffffff0008c7947 */ /* 0x000fea000383ffff */
.L_x_140:
[----:B0-----:R0:W1:Y:S02]  /*79f0*/  SYNCS.PHASECHK.TRANS64.TRYWAIT P0, [R9+URZ], R4 ;  /* 0x00000004090075a7 */ /* 0x001064000800017f */
[----:B-1----:R-:W-:Y:S05]  /*7a00*/  @!P0 NANOSLEEP.SYNCS 0x989680 ;  /* 0x009896800000895d */ /* 0x002fea0003900000 */
[----:B------:R-:W1:Y:S02]  /*7a10*/  @!P0 SYNCS.PHASECHK.TRANS64 P0, [R9+URZ], R4 ;  /* 0x00000004090085a7 */ /* 0x000e64000800007f */
[----:B-1----:R-:W-:Y:S05]  /*7a20*/  @!P0 BRA `(.L_x_140) ;  /* 0xfffffffc00f08947 */ /* 0x002fea000383ffff */
[----:B------:R-:W-:Y:S05]  /*7a30*/  BRA `(.L_x_179) ;  /* 0xfffffff0009c7947 */ /* 0x000fea000383ffff */
.L_x_141:
[----:B0-----:R0:W1:Y:S02]  /*7a40*/  SYNCS.PHASECHK.TRANS64.TRYWAIT P0, [R8+URZ], R5 ;  /* 0x00000005080075a7 */ /* 0x001064000800017f */
[----:B-1----:R-:W-:Y:S05]  /*7a50*/  @!P0 NANOSLEEP.SYNCS 0x989680 ;  /* 0x009896800000895d */ /* 0x002fea0003900000 */
[----:B------:R-:W1:Y:S02]  /*7a60*/  @!P0 SYNCS.PHASECHK.TRANS64 P0, [R8+URZ], R5 ;  /* 0x00000005080085a7 */ /* 0x000e64000800007f */
[----:B-1----:R-:W-:Y:S05]  /*7a70*/  @!P0 BRA `(.L_x_141) ;  /* 0xfffffffc00f08947 */ /* 0x002fea000383ffff */
[----:B------:R-:W-:Y:S05]  /*7a80*/  BRA `(.L_x_180) ;  /* 0xfffffff000ac7947 */ /* 0x000fea000383ffff */
.L_x_142:
[----:B0-----:R0:W1:Y:S02]  /*7a90*/  SYNCS.PHASECHK.TRANS64.TRYWAIT P0, [R9+URZ], R4 ;  /* 0x00000004090075a7 */ /* 0x001064000800017f */
[----:B-1----:R-:W-:Y:S05]  /*7aa0*/  @!P0 NANOSLEEP.SYNCS 0x989680 ;  /* 0x009896800000895d */ /* 0x002fea0003900000 */
[----:B------:R-:W1:Y:S02]  /*7ab0*/  @!P0 SYNCS.PHASECHK.TRANS64 P0, [R9+URZ], R4 ;  /* 0x00000004090085a7 */ /* 0x000e64000800007f */
[----:B-1----:R-:W-:Y:S05]  /*7ac0*/  @!P0 BRA `(.L_x_142) ;  /* 0xfffffffc00f08947 */ /* 0x002fea000383ffff */
[----:B------:R-:W-:Y:S05]  /*7ad0*/  BRA `(.L_x_181) ;  /* 0xfffffff000bc7947 */ /* 0x000fea000383ffff */
.L_x_143:
[----:B0-----:R0:W1:Y:S02]  /*7ae0*/  SYNCS.PHASECHK.TRANS64.TRYWAIT P0, [R8+URZ], R5 ;  /* 0x00000005080075a7 */ /* 0x001064000800017f */
[----:B-1----:R-:W-:Y:S05]  /*7af0*/  @!P0 NANOSLEEP.SYNCS 0x989680 ;  /* 0x009896800000895d */ /* 0x002fea0003900000 */
[----:B------:R-:W1:Y:S02]  /*7b00*/  @!P0 SYNCS.PHASECHK.TRANS64 P0, [R8+URZ], R5 ;  /* 0x00000005080085a7 */ /* 0x000e64000800007f */
[----:B-1----:R-:W-:Y:S05]  /*7b10*/  @!P0 BRA `(.L_x_143) ;  /* 0xfffffffc00f08947 */ /* 0x002fea000383ffff */
[----:B------:R-:W-:Y:S05]  /*7b20*/  BRA `(.L_x_182) ;  /* 0xfffffff000cc7947 */ /* 0x000fea000383ffff */
.L_x_144:
[----:B0-----:R0:W1:Y:S02]  /*7b30*/  SYNCS.PHASECHK.TRANS64.TRYWAIT P0, [R9+URZ], R4 ;  /* 0x00000004090075a7 */ /* 0x001064000800017f */
[----:B-1----:R-:W-:Y:S05]  /*7b40*/  @!P0 NANOSLEEP.SYNCS 0x989680 ;  /* 0x009896800000895d */ /* 0x002fea0003900000 */
[----:B------:R-:W1:Y:S02]  /*7b50*/  @!P0 SYNCS.PHASECHK.TRANS64 P0, [R9+URZ], R4 ;  /* 0x00000004090085a7 */ /* 0x000e64000800007f */
[----:B-1----:R-:W-:Y:S05]  /*7b60*/  @!P0 BRA `(.L_x_144) ;  /* 0xfffffffc00f08947 */ /* 0x002fea000383ffff */
[----:B------:R-:W-:Y:S05]  /*7b70*/  BRA `(.L_x_183) ;  /* 0xfffffff000dc7947 */ /* 0x000fea000383ffff */
.L_x_145:
[----:B0-----:R0:W1:Y:S02]  /*7b80*/  SYNCS.PHASECHK.TRANS64.TRYWAIT P0, [R8+URZ], R5 ;  /* 0x00000005080075a7 */ /* 0x001064000800017f */
[----:B-1----:R-:W-:Y:S05]  /*7b90*/  @!P0 NANOSLEEP.SYNCS 0x989680 ;  /* 0x009896800000895d */ /* 0x002fea0003900000 */
[----:B------:R-:W1:Y:S02]  /*7ba0*/  @!P0 SYNCS.PHASECHK.TRANS64 P0, [R8+URZ], R5 ;  /* 0x00000005080085a7 */ /* 0x000e64000800007f */
[----:B-1----:R-:W-:Y:S05]  /*7bb0*/  @!P0 BRA `(.L_x_145) ;  /* 0xfffffffc00f08947 */ /* 0x002fea000383ffff */
[----:B------:R-:W-:Y:S05]  /*7bc0*/  BRA `(.L_x_184) ;  /* 0xfffffff000ec7947 */ /* 0x000fea000383ffff */
.L_x_146:
[----:B-1----:R1:W2:Y:S02]  /*7bd0*/  SYNCS.PHASECHK.TRANS64.TRYWAIT P0, [R11+URZ], R6 ;  /* 0x000000060b0075a7 */ /* 0x0022a4000800017f */
[----:B--2---:R-:W-:Y:S05]  /*7be0*/  @!P0 NANOSLEEP.SYNCS 0x989680 ;  /* 0x009896800000895d */ /* 0x004fea0003900000 */
[----:B------:R-:W2:Y:S02]  /*7bf0*/  @!P0 SYNCS.PHASECHK.TRANS64 P0, [R11+URZ], R6 ;  /* 0x000000060b0085a7 */ /* 0x000ea4000800007f */
[----:B--2---:R-:W-:Y:S05]  /*7c00*/  @!P0 BRA `(.L_x_146) ;  /* 0xfffffffc00f08947 */ /* 0x004fea000383ffff */
[----:B------:R-:W-:Y:S05]  /*7c10*/  BRA `(.L_x_185) ;  /* 0xfffffff000f47947 */ /* 0x000fea000383ffff */
.L_x_186:
[----:B------:R-:W-:-:S00]  /*7c20*/  BRA `(.L_x_186) ;  /* 0xfffffffc00fc7947 */ /* 0x000fc0000383ffff */
[----:B------:R-:W-:-:S00]  /*7c30*/  NOP ;  /* 0x0000000000007918 */ /* 0x000fc00000000000 */
        /* <DEDUP_REMOVED lines=12> */
.L_x_187:


//--------------------- .nv.global.init           --------------------------
	.section	.nv.global.init,"aw",@progbits
.nv.global.init:
	.type		$str$22,@object
	.size		$str$22,($str$23 - $str$22)
$str$22:
        /*0000*/ 	.byte	0x6b, 0x5f, 0x74, 0x69, 0x6c, 0x65, 0x5f, 0x63, 0x6f, 0x75, 0x6e, 0x74, 0x20, 0x3e, 0x3d, 0x20
        /*0010*/ 	.byte	0x31, 0x00
	.type		$str$23,@object
	.size		$str$23,(__unnamed_1 - $str$23)
$str$23:
        /*0012*/ 	.byte	0x2f, 0x74, 0x6d, 0x70, 0x2f, 0x63, 0x75, 0x74, 0x6c, 0x61, 0x73, 0x73, 0x5f, 0x73, 0x77, 0x65
        /*0022*/ 	.byte	0x65, 0x70, 0x5f, 0x73, 0x72, 0x63, 0x2f, 0x69, 0x6e, 0x63, 0x6c, 0x75, 0x64, 0x65, 0x2f, 0x63
        /*0032*/ 	.byte	0x75, 0x74, 0x6c, 0x61, 0x73, 0x73, 0x2f, 0x67, 0x65, 0x6d, 0x6d, 0x2f, 0x63, 0x6f, 0x6c, 0x6c
        /*0042*/ 	.byte	0x65, 0x63, 0x74, 0x69, 0x76, 0x65, 0x2f, 0x73, 0x6d, 0x39, 0x30, 0x5f, 0x6d, 0x6d, 0x61, 0x5f
        /*0052*/ 	.byte	0x74, 0x6d, 0x61, 0x5f, 0x67, 0x6d, 0x6d, 0x61, 0x5f, 0x73, 0x73, 0x5f, 0x77, 0x61, 0x72, 0x70
        /*0062*/ 	.byte	0x73, 0x70, 0x65, 0x63, 0x69, 0x61, 0x6c, 0x69, 0x7a, 0x65, 0x64, 0x2e, 0x68, 0x70, 0x70, 0x00
	.type		__unnamed_1,@object
	.size		__unnamed_1,(.L_0 - __unnamed_1)
__unnamed_1:
        /*0072*/ 	.byte	0x76, 0x6f, 0x69, 0x64, 0x20, 0x63, 0x75, 0x74, 0x6c, 0x61, 0x73, 0x73, 0x3a, 0x3a, 0x67, 0x65
        /* <DEDUP_REMOVED lines=180> */
        /*0bc2*/ 	.byte	0x74, 0x79, 0x5d, 0x00
.L_0:


//--------------------- .nv.shared._ZN7cutlass13device_kernelINS_4gemm6kernel13GemmUniversalIN4cute5tupleIJiiiiEEENS1_10collective13CollectiveMmaINS1_34MainloopSm90TmaGmmaWarpSpecializedILi32ENS5_IJNS4_1CILi1EEESB_SB_EEENS1_35KernelTmaWarpSpecializedCooperativeEEENS5_IJNSA_ILi192EEENSA_ILi32EEENSA_ILi16EEEEEENS_10bfloat16_tENS5_IJlSB_lEEESJ_SK_NS4_8TiledMMAINS4_8MMA_AtomIJNS4_4SM904GMMA27MMA_64x32x16_F32BF16BF16_SSILNSO_5MajorE0ELSQ_0ELNSO_7ScaleInE1ELSR_1EEEEEENS4_6LayoutINS5_IJNSA_ILi2EEESB_SB_EEENS5_IJSB_NSA_ILi0EEESX_EEEEENS5_IJNS4_10UnderscoreES10_S10_EEEEENS4_13SM90_TMA_LOADENS4_14ComposedLayoutINS4_7SwizzleILi1ELi4ELi3EEENS4_18smem_ptr_flag_bitsILi16EEENSU_INS5_IJNSA_ILi8EEESH_EEENS5_IJSH_SB_EEEEEEEvNS4_8identityES13_S1D_vS1E_EENS_8epilogue10collective6detail29Sm90TmaWarpSpecializedAdapterINS1H_15DefaultEpilogueISJ_SK_SK_NS1G_6thread17LinearCombinationISJ_Li1EffLNS1L_9ScaleType4KindE0ELNS_15FloatRoundStyleE2ESJ_EENS1_15EpilogueDefaultEEEEEvvEEEEvNT_6ParamsE --------------------------
	.section	.nv.shared._ZN7cutlass13device_kernelINS_4gemm6kernel13GemmUniversalIN4cute5tupleIJiiiiEEENS1_10collective13CollectiveMmaINS1_34MainloopSm90TmaGmmaWarpSpecializedILi32ENS5_IJNS4_1CILi1EEESB_SB_EEENS1_35KernelTmaWarpSpecializedCooperativeEEENS5_IJNSA_ILi192EEENSA_ILi32EEENSA_ILi16EEEEEENS_10bfloat16_tENS5_IJlSB_lEEESJ_SK_NS4_8TiledMMAINS4_8MMA_AtomIJNS4_4SM904GMMA27MMA_64x32x16_F32BF16BF16_SSILNSO_5MajorE0ELSQ_0ELNSO_7ScaleInE1ELSR_1EEEEEENS4_6LayoutINS5_IJNSA_ILi2EEESB_SB_EEENS5_IJSB_NSA_ILi0EEESX_EEEEENS5_IJNS4_10UnderscoreES10_S10_EEEEENS4_13SM90_TMA_LOADENS4_14ComposedLayoutINS4_7SwizzleILi1ELi4ELi3EEENS4_18smem_ptr_flag_bitsILi16EEENSU_INS5_IJNSA_ILi8EEESH_EEENS5_IJSH_SB_EEEEEEEvNS4_8identityES13_S1D_vS1E_EENS_8epilogue10collective6detail29Sm90TmaWarpSpecializedAdapterINS1H_15DefaultEpilogueISJ_SK_SK_NS1G_6thread17LinearCombinationISJ_Li1EffLNS1L_9ScaleType4KindE0ELNS_15FloatRoundStyleE2ESJ_EENS1_15EpilogueDefaultEEEEEvvEEEEvNT_6ParamsE,"aw",@nobits
	.sectionflags	@""
	.align	16
	.zero		1024


//--------------------- .nv.shared.reserved.0     --------------------------
	.section	.nv.shared.reserved.0,"aw",@nobits
	.weak		__nv_reservedSMEM_offset_0_alias
	.size		__nv_reservedSMEM_offset_0_alias, 0, 0
	.other		__nv_reservedSMEM_offset_0_alias,@"STO_CUDA_RESERVED_SHARED STV_DEFAULT"
__nv_reservedSMEM_offset_0_alias:
	.zero		0


//--------------------- .nv.global                --------------------------
	.section	.nv.global,"aw",@nobits
.nv.global:
	.type		_ZN39_INTERNAL_34989041_4_k_cu_54c6570f_96114cute1_E,@object
	.size		_ZN39_INTERNAL_34989041_4_k_cu_54c6570f_96114cute1_E,(_ZN39_INTERNAL_34989041_4_k_cu_54c6570f_96114cuda3std3__45__cpo6cbeginE - _ZN39_INTERNAL_34989041_4_k_cu_54c6570f_96114cute1_E)
_ZN39_INTERNAL_34989041_4_k_cu_54c6570f_96114cute1_E:
	.zero		1
	.type		_ZN39_INTERNAL_34989041_4_k_cu_54c6570f_96114cuda3std3__45__cpo6cbeginE,@object
	.size		_ZN39_INTERNAL_34989041_4_k_cu_54c6570f_96114cuda3std3__45__cpo6cbeginE,(_ZN39_INTERNAL_34989041_4_k_cu_54c6570f_96114cuda3std3__48in_placeE - _ZN39_INTERNAL_34989041_4_k_cu_54c6570f_96114cuda3std3__45__cpo6cbeginE)
_ZN39_INTERNAL_34989041_4_k_cu_54c6570f_96114cuda3std3__45__cpo6cbeginE:
	.zero		1
	.type		_ZN39_INTERNAL_34989041_4_k_cu_54c6570f_96114cuda3std3__48in_placeE,@object
	.size		_ZN39_INTERNAL_34989041_4_k_cu_54c6570f_96114cuda3std3__48in_placeE,(_ZN39_INTERNAL_34989041_4_k_cu_54c6570f_96114cuda3std6ranges3__45__cpo9iter_moveE - _ZN39_INTERNAL_34989041_4_k_cu_54c6570f_96114cuda3std3__48in_placeE)
_ZN39_INTERNAL_34989041_4_k_cu_54c6570f_96114cuda3std3__48in_placeE:
	.zero		1
	.type		_ZN39_INTERNAL_34989041_4_k_cu_54c6570f_96114cuda3std6ranges3__45__cpo9iter_moveE,@object
	.size		_ZN39_INTERNAL_34989041_4_k_cu_54c6570f_96114cuda3std6ranges3__45__cpo9iter_moveE,(_ZN39_INTERNAL_34989041_4_k_cu_54c6570f_96114cuda3std3__45__cpo5beginE - _ZN39_INTERNAL_34989041_4_k_cu_54c6570f_96114cuda3std6ranges3__45__cpo9iter_moveE)
_ZN39_INTERNAL_34989041_4_k_cu_54c6570f_96114cuda3std6ranges3__45__cpo9iter_moveE:
	.zero		1
	.type		_ZN39_INTERNAL_34989041_4_k_cu_54c6570f_96114cuda3std3__45__cpo5beginE,@object
	.size		_ZN39_INTERNAL_34989041_4_k_cu_54c6570f_96114cuda3std3__45__cpo5beginE,(_ZN39_INTERNAL_34989041_4_k_cu_54c6570f_96114cuda3std3__441_GLOBAL__N__34989041_4_k_cu_54c6570f_96116ignoreE - _ZN39_INTERNAL_34989041_4_k_cu_54c6570f_96114cuda3std3__45__cpo5beginE)
_ZN39_INTERNAL_34989041_4_k_cu_54c6570f_96114cuda3std3__45__cpo5beginE:
	.zero		1
	.type		_ZN39_INTERNAL_34989041_4_k_cu_54c6570f_96114cuda3std3__441_GLOBAL__N__34989041_4_k_cu_54c6570f_96116ignoreE,@object
	.size		_ZN39_INTERNAL_34989041_4_k_cu_54c6570f_96114cuda3std3__441_GLOBAL__N__34989041_4_k_cu_54c6570f_96116ignoreE,(_ZN39_INTERNAL_34989041_4_k_cu_54c6570f_96114cute7productE - _ZN39_INTERNAL_34989041_4_k_cu_54c6570f_96114cuda3std3__441_GLOBAL__N__34989041_4_k_cu_54c6570f_96116ignoreE)
_ZN39_INTERNAL_34989041_4_k_cu_54c6570f_96114cuda3std3__441_GLOBAL__N__34989041_4_k_cu_54c6570f_96116ignoreE:
	.zero		1
	.type		_ZN39_INTERNAL_34989041_4_k_cu_54c6570f_96114cute7productE,@object
	.size		_ZN39_INTERNAL_34989041_4_k_cu_54c6570f_96114cute7productE,(_ZN39_INTERNAL_34989041_4_k_cu_54c6570f_96114cuda3std3__45__cpo3endE - _ZN39_INTERNAL_34989041_4_k_cu_54c6570f_96114cute7productE)
_ZN39_INTERNAL_34989041_4_k_cu_54c6570f_96114cute7productE:
	.zero		1
	.type		_ZN39_INTERNAL_34989041_4_k_cu_54c6570f_96114cuda3std3__45__cpo3endE,@object
	.size		_ZN39_INTERNAL_34989041_4_k_cu_54c6570f_96114cuda3std3__45__cpo3endE,(_ZN39_INTERNAL_34989041_4_k_cu_54c6570f_96114cuda3std3__419piecewise_constructE - _ZN39_INTERNAL_34989041_4_k_cu_54c6570f_96114cuda3std3__45__cpo3endE)
_ZN39_INTERNAL_34989041_4_k_cu_54c6570f_96114cuda3std3__45__cpo3endE:
	.zero		1
	.type		_ZN39_INTERNAL_34989041_4_k_cu_54c6570f_96114cuda3std3__419piecewise_constructE,@object
	.size		_ZN39_INTERNAL_34989041_4_k_cu_54c6570f_96114cuda3std3__419piecewise_constructE,(_ZN39_INTERNAL_34989041_4_k_cu_54c6570f_96114cuda3std3__45__cpo4cendE - _ZN39_INTERNAL_34989041_4_k_cu_54c6570f_96114cuda3std3__419piecewise_constructE)
_ZN39_INTERNAL_34989041_4_k_cu_54c6570f_96114cuda3std3__419piecewise_constructE:
	.zero		1
	.type		_ZN39_INTERNAL_34989041_4_k_cu_54c6570f_96114cuda3std3__45__cpo4cendE,@object
	.size		_ZN39_INTERNAL_34989041_4_k_cu_54c6570f_96114cuda3std3__45__cpo4cendE,(_ZN39_INTERNAL_34989041_4_k_cu_54c6570f_96114cuda3std6ranges3__45__cpo4swapE - _ZN39_INTERNAL_34989041_4_k_cu_54c6570f_96114cuda3std3__45__cpo4cendE)
_ZN39_INTERNAL_34989041_4_k_cu_54c6570f_96114cuda3std3__45__cpo4cendE:
	.zero		1
	.type		_ZN39_INTERNAL_34989041_4_k_cu_54c6570f_96114cuda3std6ranges3__45__cpo4swapE,@object
	.size		_ZN39_INTERNAL_34989041_4_k_cu_54c6570f_96114cuda3std6ranges3__45__cpo4swapE,(.L_8 - _ZN39_INTERNAL_34989041_4_k_cu_54c6570f_96114cuda3std6ranges3__45__cpo4swapE)
_ZN39_INTERNAL_34989041_4_k_cu_54c6570f_96114cuda3std6ranges3__45__cpo4swapE:
	.zero		1
.L_8:


//--------------------- .nv.constant0._ZN7cutlass13device_kernelINS_4gemm6kernel13GemmUniversalIN4cute5tupleIJiiiiEEENS1_10collective13CollectiveMmaINS1_34MainloopSm90TmaGmmaWarpSpecializedILi32ENS5_IJNS4_1CILi1EEESB_SB_EEENS1_35KernelTmaWarpSpecializedCooperativeEEENS5_IJNSA_ILi192EEENSA_ILi32EEENSA_ILi16EEEEEENS_10bfloat16_tENS5_IJlSB_lEEESJ_SK_NS4_8TiledMMAINS4_8MMA_AtomIJNS4_4SM904GMMA27MMA_64x32x16_F32BF16BF16_SSILNSO_5MajorE0ELSQ_0ELNSO_7ScaleInE1ELSR_1EEEEEENS4_6LayoutINS5_IJNSA_ILi2EEESB_SB_EEENS5_IJSB_NSA_ILi0EEESX_EEEEENS5_IJNS4_10UnderscoreES10_S10_EEEEENS4_13SM90_TMA_LOADENS4_14ComposedLayoutINS4_7SwizzleILi1ELi4ELi3EEENS4_18smem_ptr_flag_bitsILi16EEENSU_INS5_IJNSA_ILi8EEESH_EEENS5_IJSH_SB_EEEEEEEvNS4_8identityES13_S1D_vS1E_EENS_8epilogue10collective6detail29Sm90TmaWarpSpecializedAdapterINS1H_15DefaultEpilogueISJ_SK_SK_NS1G_6thread17LinearCombinationISJ_Li1EffLNS1L_9ScaleType4KindE0ELNS_15FloatRoundStyleE2ESJ_EENS1_15EpilogueDefaultEEEEEvvEEEEvNT_6ParamsE --------------------------
	.section	.nv.constant0._ZN7cutlass13device_kernelINS_4gemm6kernel13GemmUniversalIN4cute5tupleIJiiiiEEENS1_10collective13CollectiveMmaINS1_34MainloopSm90TmaGmmaWarpSpecializedILi32ENS5_IJNS4_1CILi1EEESB_SB_EEENS1_35KernelTmaWarpSpecializedCooperativeEEENS5_IJNSA_ILi192EEENSA_ILi32EEENSA_ILi16EEEEEENS_10bfloat16_tENS5_IJlSB_lEEESJ_SK_NS4_8TiledMMAINS4_8MMA_AtomIJNS4_4SM904GMMA27MMA_64x32x16_F32BF16BF16_SSILNSO_5MajorE0ELSQ_0ELNSO_7ScaleInE1ELSR_1EEEEEENS4_6LayoutINS5_IJNSA_ILi2EEESB_SB_EEENS5_IJSB_NSA_ILi0EEESX_EEEEENS5_IJNS4_10UnderscoreES10_S10_EEEEENS4_13SM90_TMA_LOADENS4_14ComposedLayoutINS4_7SwizzleILi1ELi4ELi3EEENS4_18smem_ptr_flag_bitsILi16EEENSU_INS5_IJNSA_ILi8EEESH_EEENS5_IJSH_SB_EEEEEEEvNS4_8identityES13_S1D_vS1E_EENS_8epilogue10collective6detail29Sm90TmaWarpSpecializedAdapterINS1H_15DefaultEpilogueISJ_SK_SK_NS1G_6thread17LinearCombinationISJ_Li1EffLNS1L_9ScaleType4KindE0ELNS_15FloatRoundStyleE2ESJ_EENS1_15EpilogueDefaultEEEEEvvEEEEvNT_6ParamsE,"a",@progbits
	.sectionflags	@""
	.align	4
.nv.constant0._ZN7cutlass13device_kernelINS_4gemm6kernel13GemmUniversalIN4cute5tupleIJiiiiEEENS1_10collective13CollectiveMmaINS1_34MainloopSm90TmaGmmaWarpSpecializedILi32ENS5_IJNS4_1CILi1EEESB_SB_EEENS1_35KernelTmaWarpSpecializedCooperativeEEENS5_IJNSA_ILi192EEENSA_ILi32EEENSA_ILi16EEEEEENS_10bfloat16_tENS5_IJlSB_lEEESJ_SK_NS4_8TiledMMAINS4_8MMA_AtomIJNS4_4SM904GMMA27MMA_64x32x16_F32BF16BF16_SSILNSO_5MajorE0ELSQ_0ELNSO_7ScaleInE1ELSR_1EEEEEENS4_6LayoutINS5_IJNSA_ILi2EEESB_SB_EEENS5_IJSB_NSA_ILi0EEESX_EEEEENS5_IJNS4_10UnderscoreES10_S10_EEEEENS4_13SM90_TMA_LOADENS4_14ComposedLayoutINS4_7SwizzleILi1ELi4ELi3EEENS4_18smem_ptr_flag_bitsILi16EEENSU_INS5_IJNSA_ILi8EEESH_EEENS5_IJSH_SB_EEEEEEEvNS4_8identityES13_S1D_vS1E_EENS_8epilogue10collective6detail29Sm90TmaWarpSpecializedAdapterINS1H_15DefaultEpilogueISJ_SK_SK_NS1G_6thread17LinearCombinationISJ_Li1EffLNS1L_9ScaleType4KindE0ELNS_15FloatRoundStyleE2ESJ_EENS1_15EpilogueDefaultEEEEEvvEEEEvNT_6ParamsE:
	.zero		1664


//--------------------- SYMBOLS --------------------------

	.type		.nv.reservedSmem.offset0,@object
	.size		.nv.reservedSmem.offset0,0x4
	.type		__assertfail,@function
